	.target	sm_100a

	.elftype	@"ET_EXEC"


//--------------------- .note.nv.tkinfo           --------------------------
	.section	.note.nv.tkinfo,"",@"SHT_NOTE"
	.sectionflags	@"SHF_NOTE_NV_TKINFO"
	.tkinfo
        /*0018*/ 	.word	0x00000081
        /*0030*/ 	.string	""
        /*0030*/ 	.string	"ptxas-blackwell"
        /*0030*/ 	.string	"Cuda compilation tools, release 12.9, V12.9.86"
        /*0030*/ 	.string	"Build cuda_12.9.r12.9/compiler.36037853_0"
        /*0030*/ 	.string	"-v  -suppress-debug-info  -lineinfo  -arch sm_100a "



//--------------------- .note.nv.cuver            --------------------------
	.section	.note.nv.cuver,"",@"SHT_NOTE"
	.sectionflags	@"SHF_NOTE_NV_CUVER"
        /*0018*/ 	.short	0x0001
        /*001a*/ 	.short	0x0064
        /*001c*/ 	.short	0x0001
        /*001e*/ 	.short	0x0000
        /*0020*/ 	.short	0x0001
        /*0022*/ 	.short	0x0000


//--------------------- .nv.info                  --------------------------
	.section	.nv.info,"",@"SHT_CUDA_INFO"
	.align	4


	//----- nvinfo : EIATTR_REGCOUNT
	.align		4
        /*0000*/ 	.byte	0x04, 0x2f
        /*0002*/ 	.short	(.L_4 - .L_3)
	.align		4
.L_3:
        /*0004*/ 	.word	index@(matmul_kernel)
        /*0008*/ 	.word	0x000000d8


	//----- nvinfo : EIATTR_FRAME_SIZE
	.align		4
.L_4:
        /*000c*/ 	.byte	0x04, 0x11
        /*000e*/ 	.short	(.L_6 - .L_5)
	.align		4
.L_5:
        /*0010*/ 	.word	index@($__internal_2_$__cuda_sm10x_tcgen05_guardrail_trap_unallocated_columns_being_dealloced)
        /*0014*/ 	.word	0x00000000


	//----- nvinfo : EIATTR_FRAME_SIZE
	.align		4
.L_6:
        /*0018*/ 	.byte	0x04, 0x11
        /*001a*/ 	.short	(.L_8 - .L_7)
	.align		4
.L_7:
        /*001c*/ 	.word	index@($__internal_1_$__cuda_sm10x_tcgen05_guardrail_trap_phase_invalid_during_alloc)
        /*0020*/ 	.word	0x00000000


	//----- nvinfo : EIATTR_FRAME_SIZE
	.align		4
.L_8:
        /*0024*/ 	.byte	0x04, 0x11
        /*0026*/ 	.short	(.L_10 - .L_9)
	.align		4
.L_9:
        /*0028*/ 	.word	index@($__internal_0_$__cuda_sm10x_tcgen05_guardrail_trap_col_being_dealloced_not_returned_by_alloc)
        /*002c*/ 	.word	0x00000000


	//----- nvinfo : EIATTR_FRAME_SIZE
	.align		4
.L_10:
        /*0030*/ 	.byte	0x04, 0x11
        /*0032*/ 	.short	(.L_12 - .L_11)
	.align		4
.L_11:
        /*0034*/ 	.word	index@(matmul_kernel)
        /*0038*/ 	.word	0x00000000


	//----- nvinfo : EIATTR_MIN_STACK_SIZE
	.align		4
.L_12:
        /*003c*/ 	.byte	0x04, 0x12
        /*003e*/ 	.short	(.L_14 - .L_13)
	.align		4
.L_13:
        /*0040*/ 	.word	index@(matmul_kernel)
        /*0044*/ 	.word	0x00000000
.L_14:


//--------------------- .nv.info.matmul_kernel    --------------------------
	.section	.nv.info.matmul_kernel,"",@"SHT_CUDA_INFO"
	.sectionflags	@""
	.align	4


	//----- nvinfo : EIATTR_CUDA_API_VERSION
	.align		4
        /*0000*/ 	.byte	0x04, 0x37
        /*0002*/ 	.short	(.L_16 - .L_15)
.L_15:
        /*0004*/ 	.word	0x00000081


	//----- nvinfo : EIATTR_KPARAM_INFO
	.align		4
.L_16:
        /*0008*/ 	.byte	0x04, 0x17
        /*000a*/ 	.short	(.L_18 - .L_17)
.L_17:
        /*000c*/ 	.word	0x00000000
        /*0010*/ 	.short	0x000d
        /*0012*/ 	.short	0x0048
        /*0014*/ 	.byte	0x00, 0xf4, 0x21, 0x00


	//----- nvinfo : EIATTR_KPARAM_INFO
	.align		4
.L_18:
        /*0018*/ 	.byte	0x04, 0x17
        /*001a*/ 	.short	(.L_20 - .L_19)
.L_19:
        /*001c*/ 	.word	0x00000000
        /*0020*/ 	.short	0x000c
        /*0022*/ 	.short	0x0040
        /*0024*/ 	.byte	0x00, 0xf4, 0x21, 0x00


	//----- nvinfo : EIATTR_KPARAM_INFO
	.align		4
.L_20:
        /*0028*/ 	.byte	0x04, 0x17
        /*002a*/ 	.short	(.L_22 - .L_21)
.L_21:
        /*002c*/ 	.word	0x00000000
        /*0030*/ 	.short	0x000b
        /*0032*/ 	.short	0x0038
        /*0034*/ 	.byte	0x00, 0xf0, 0x11, 0x00


	//----- nvinfo : EIATTR_KPARAM_INFO
	.align		4
.L_22:
        /*0038*/ 	.byte	0x04, 0x17
        /*003a*/ 	.short	(.L_24 - .L_23)
.L_23:
        /*003c*/ 	.word	0x00000000
        /*0040*/ 	.short	0x000a
        /*0042*/ 	.short	0x0034
        /*0044*/ 	.byte	0x00, 0xf0, 0x11, 0x00


	//----- nvinfo : EIATTR_KPARAM_INFO
	.align		4
.L_24:
        /*0048*/ 	.byte	0x04, 0x17
        /*004a*/ 	.short	(.L_26 - .L_25)
.L_25:
        /*004c*/ 	.word	0x00000000
        /*0050*/ 	.short	0x0009
        /*0052*/ 	.short	0x0030
        /*0054*/ 	.byte	0x00, 0xf0, 0x11, 0x00


	//----- nvinfo : EIATTR_KPARAM_INFO
	.align		4
.L_26:
        /*0058*/ 	.byte	0x04, 0x17
        /*005a*/ 	.short	(.L_28 - .L_27)
.L_27:
        /*005c*/ 	.word	0x00000000
        /*0060*/ 	.short	0x0008
        /*0062*/ 	.short	0x002c
        /*0064*/ 	.byte	0x00, 0xf0, 0x11, 0x00


	//----- nvinfo : EIATTR_KPARAM_INFO
	.align		4
.L_28:
        /*0068*/ 	.byte	0x04, 0x17
        /*006a*/ 	.short	(.L_30 - .L_29)
.L_29:
        /*006c*/ 	.word	0x00000000
        /*0070*/ 	.short	0x0007
        /*0072*/ 	.short	0x0028
        /*0074*/ 	.byte	0x00, 0xf0, 0x11, 0x00


	//----- nvinfo : EIATTR_KPARAM_INFO
	.align		4
.L_30:
        /*0078*/ 	.byte	0x04, 0x17
        /*007a*/ 	.short	(.L_32 - .L_31)
.L_31:
        /*007c*/ 	.word	0x00000000
        /*0080*/ 	.short	0x0006
        /*0082*/ 	.short	0x0024
        /*0084*/ 	.byte	0x00, 0xf0, 0x11, 0x00


	//----- nvinfo : EIATTR_KPARAM_INFO
	.align		4
.L_32:
        /*0088*/ 	.byte	0x04, 0x17
        /*008a*/ 	.short	(.L_34 - .L_33)
.L_33:
        /*008c*/ 	.word	0x00000000
        /*0090*/ 	.short	0x0005
        /*0092*/ 	.short	0x0020
        /*0094*/ 	.byte	0x00, 0xf0, 0x11, 0x00


	//----- nvinfo : EIATTR_KPARAM_INFO
	.align		4
.L_34:
        /*0098*/ 	.byte	0x04, 0x17
        /*009a*/ 	.short	(.L_36 - .L_35)
.L_35:
        /*009c*/ 	.word	0x00000000
        /*00a0*/ 	.short	0x0004
        /*00a2*/ 	.short	0x001c
        /*00a4*/ 	.byte	0x00, 0xf0, 0x11, 0x00


	//----- nvinfo : EIATTR_KPARAM_INFO
	.align		4
.L_36:
        /*00a8*/ 	.byte	0x04, 0x17
        /*00aa*/ 	.short	(.L_38 - .L_37)
.L_37:
        /*00ac*/ 	.word	0x00000000
        /*00b0*/ 	.short	0x0003
        /*00b2*/ 	.short	0x0018
        /*00b4*/ 	.byte	0x00, 0xf0, 0x11, 0x00


	//----- nvinfo : EIATTR_KPARAM_INFO
	.align		4
.L_38:
        /*00b8*/ 	.byte	0x04, 0x17
        /*00ba*/ 	.short	(.L_40 - .L_39)
.L_39:
        /*00bc*/ 	.word	0x00000000
        /*00c0*/ 	.short	0x0002
        /*00c2*/ 	.short	0x0010
        /*00c4*/ 	.byte	0x00, 0xf4, 0x21, 0x00


	//----- nvinfo : EIATTR_KPARAM_INFO
	.align		4
.L_40:
        /*00c8*/ 	.byte	0x04, 0x17
        /*00ca*/ 	.short	(.L_42 - .L_41)
.L_41:
        /*00cc*/ 	.word	0x00000000
        /*00d0*/ 	.short	0x0001
        /*00d2*/ 	.short	0x0008
        /*00d4*/ 	.byte	0x00, 0xf4, 0x21, 0x00


	//----- nvinfo : EIATTR_KPARAM_INFO
	.align		4
.L_42:
        /*00d8*/ 	.byte	0x04, 0x17
        /*00da*/ 	.short	(.L_44 - .L_43)
.L_43:
        /*00dc*/ 	.word	0x00000000
        /*00e0*/ 	.short	0x0000
        /*00e2*/ 	.short	0x0000
        /*00e4*/ 	.byte	0x00, 0xf4, 0x21, 0x00


	//----- nvinfo : EIATTR_AT_ENTRY_FRAGMENTS
	.align		4
.L_44:
        /*00e8*/ 	.byte	0x04, 0x4f
        /*00ea*/ 	.short	(.L_46 - .L_45)


	//   ....[0]....
.L_45:
        /*00ec*/ 	.word	0x00000004


	//----- nvinfo : EIATTR_RESERVED_SMEM_USED
	.align		4
.L_46:
        /*00f0*/ 	.byte	0x01, 0x41
	.zero		2


	//----- nvinfo : EIATTR_SPARSE_MMA_MASK
	.align		4
        /*00f4*/ 	.byte	0x03, 0x50
        /*00f6*/ 	.short	0x0000


	//----- nvinfo : EIATTR_TCGEN05_1CTA_USED
	.align		4
        /*00f8*/ 	.byte	0x01, 0x51
	.zero		2


	//----- nvinfo : EIATTR_MAXREG_COUNT
	.align		4
        /*00fc*/ 	.byte	0x03, 0x1b
        /*00fe*/ 	.short	0x00ff


	//----- nvinfo : EIATTR_NUM_BARRIERS
	.align		4
        /*0100*/ 	.byte	0x02, 0x4c
        /*0102*/ 	.byte	0x01
	.zero		1


	//----- nvinfo : EIATTR_INT_WARP_WIDE_INSTR_OFFSETS
	.align		4
        /*0104*/ 	.byte	0x04, 0x31
        /*0106*/ 	.short	(.L_48 - .L_47)


	//   ....[0]....
.L_47:
        /*0108*/ 	.word	0x00002ff0


	//   ....[1]....
        /*010c*/ 	.word	0x00003020


	//   ....[2]....
        /*0110*/ 	.word	0x00003140


	//   ....[3]....
        /*0114*/ 	.word	0x000096d0


	//   ....[4]....
        /*0118*/ 	.word	0x00009720


	//----- nvinfo : EIATTR_COOP_GROUP_MASK_REGIDS
	.align		4
.L_48:
        /*011c*/ 	.byte	0x04, 0x29
        /*011e*/ 	.short	(.L_50 - .L_49)


	//   ....[0]....
.L_49:
        /*0120*/ 	.word	0xffffffff


	//   ....[1]....
        /*0124*/ 	.word	0xffffffff


	//   ....[2]....
        /*0128*/ 	.word	0xffffffff


	//   ....[3]....
        /*012c*/ 	.word	0xffffffff


	//----- nvinfo : EIATTR_COOP_GROUP_INSTR_OFFSETS
	.align		4
.L_50:
        /*0130*/ 	.byte	0x04, 0x28
        /*0132*/ 	.short	(.L_52 - .L_51)


	//   ....[0]....
.L_51:
        /*0134*/ 	.word	0x00000060


	//   ....[1]....
        /*0138*/ 	.word	0x00000320


	//   ....[2]....
        /*013c*/ 	.word	0x00009560


	//   ....[3]....
        /*0140*/ 	.word	0x000097d0


	//----- nvinfo : EIATTR_VRC_CTA_INIT_COUNT
	.align		4
.L_52:
        /*0144*/ 	.byte	0x02, 0x4a
        /*0146*/ 	.byte	0x80
	.zero		1


	//----- nvinfo : EIATTR_MBARRIER_INSTR_OFFSETS
	.align		4
        /*0148*/ 	.byte	0x04, 0x39
        /*014a*/ 	.short	(.L_54 - .L_53)


	//   ....[0]....
.L_53:
        /*014c*/ 	.word	0x00003230
        /*0150*/ 	.word	0x000000ff
        /*0154*/ 	.word	0x00000000
        /*0158*/ 	.short	0x0100
        /*015a*/ 	.byte	0x0c
	.zero		1


	//   ....[1]....
        /*015c*/ 	.word	0x00003310
        /*0160*/ 	.word	0x000000ff
        /*0164*/ 	.word	0x00012008
        /*0168*/ 	.short	0x0100
        /*016a*/ 	.byte	0x0a
	.zero		1


	//   ....[2]....
        /*016c*/ 	.word	0x000064c0
        /*0170*/ 	.word	0x000000ff
        /*0174*/ 	.word	0x00000000
        /*0178*/ 	.short	0x010a
        /*017a*/ 	.byte	0x0d
	.zero		1


	//   ....[3]....
        /*017c*/ 	.word	0x000074e0
        /*0180*/ 	.word	0x000000ff
        /*0184*/ 	.word	0x00000000
        /*0188*/ 	.short	0x010a
        /*018a*/ 	.byte	0x0c
	.zero		1


	//   ....[4]....
        /*018c*/ 	.word	0x00007600
        /*0190*/ 	.word	0x000000ff
        /*0194*/ 	.word	0x00012000
        /*0198*/ 	.short	0x0108
        /*019a*/ 	.byte	0x0a
	.zero		1


	//   ....[5]....
        /*019c*/ 	.word	0x000076e0
        /*01a0*/ 	.word	0x000000ff
        /*01a4*/ 	.word	0x00012008
        /*01a8*/ 	.short	0x0108
        /*01aa*/ 	.byte	0x0a
	.zero		1


	//   ....[6]....
        /*01ac*/ 	.word	0x000097f0
        /*01b0*/ 	.word	0x000000ff
        /*01b4*/ 	.word	0x00000000
        /*01b8*/ 	.short	0x010a
        /*01ba*/ 	.byte	0x0d
	.zero		1


	//   ....[7]....
        /*01bc*/ 	.word	0x00009820
        /*01c0*/ 	.word	0x000000ff
        /*01c4*/ 	.word	0x00000000
        /*01c8*/ 	.short	0x010a
        /*01ca*/ 	.byte	0x0c
	.zero		1


	//----- nvinfo : EIATTR_NUM_MBARRIERS
	.align		4
.L_54:
        /*01cc*/ 	.byte	0x03, 0x38
        /*01ce*/ 	.short	0x0002


	//----- nvinfo : EIATTR_EXIT_INSTR_OFFSETS
	.align		4
        /*01d0*/ 	.byte	0x04, 0x1c
        /*01d2*/ 	.short	(.L_56 - .L_55)


	//   ....[0]....
.L_55:
        /*01d4*/ 	.word	0x000097e0


	//----- nvinfo : EIATTR_REQNTID
	.align		4
.L_56:
        /*01d8*/ 	.byte	0x04, 0x10
        /*01da*/ 	.short	(.L_58 - .L_57)
.L_57:
        /*01dc*/ 	.word	0x00000080
        /*01e0*/ 	.word	0x00000001
        /*01e4*/ 	.word	0x00000001


	//----- nvinfo : EIATTR_CRS_STACK_SIZE
	.align		4
.L_58:
        /*01e8*/ 	.byte	0x04, 0x1e
        /*01ea*/ 	.short	(.L_60 - .L_59)
.L_59:
        /*01ec*/ 	.word	0x00000000


	//----- nvinfo : EIATTR_CBANK_PARAM_SIZE
	.align		4
.L_60:
        /*01f0*/ 	.byte	0x03, 0x19
        /*01f2*/ 	.short	0x0050


	//----- nvinfo : EIATTR_PARAM_CBANK
	.align		4
        /*01f4*/ 	.byte	0x04, 0x0a
        /*01f6*/ 	.short	(.L_62 - .L_61)
	.align		4
.L_61:
        /*01f8*/ 	.word	index@(.nv.constant0.matmul_kernel)
        /*01fc*/ 	.short	0x0380
        /*01fe*/ 	.short	0x0050


	//----- nvinfo : EIATTR_SW_WAR
	.align		4
.L_62:
        /*0200*/ 	.byte	0x04, 0x36
        /*0202*/ 	.short	(.L_64 - .L_63)
.L_63:
        /*0204*/ 	.word	0x00000008
.L_64:


//--------------------- .nv.compat                --------------------------
	.section	.nv.compat,"",@"SHT_CUDA_COMPAT_INFO"
	.align	4
        /*0000*/ 	.byte	0x02, 0x02, 0x02, 0x00, 0x02, 0x05, 0x05, 0x00, 0x02, 0x03, 0x00, 0x00, 0x02, 0x06, 0x01, 0x00


//--------------------- .nv.callgraph             --------------------------
	.section	.nv.callgraph,"",@"SHT_CUDA_CALLGRAPH"
	.align	4
	.sectionentsize	8
	.align		4
        /*0000*/ 	.word	0x00000000
	.align		4
        /*0004*/ 	.word	0xffffffff
	.align		4
        /*0008*/ 	.word	0x00000000
	.align		4
        /*000c*/ 	.word	0xfffffffe
	.align		4
        /*0010*/ 	.word	0x00000000
	.align		4
        /*0014*/ 	.word	0xfffffffd
	.align		4
        /*0018*/ 	.word	0x00000000
	.align		4
        /*001c*/ 	.word	0xfffffffc


//--------------------- .text.matmul_kernel       --------------------------
	.section	.text.matmul_kernel,"ax",@progbits
	.align	128
        .global         matmul_kernel
        .type           matmul_kernel,@function
        .size           matmul_kernel,(.L_x_20 - matmul_kernel)
        .other          matmul_kernel,@"STO_CUDA_ENTRY STV_DEFAULT"
matmul_kernel:
.text.matmul_kernel:
[----:B------:R-:W1:Y:S01]  /*0000*/  LDC R1, c[0x0][0x37c] ;  /* 0x0000df00ff017b82 */ /* 0x000e620000000800 */
[----:B------:R-:W2:Y:S02]  /*0010*/  S2R R69, SR_TID.X ;  /* 0x0000000000457919 */ /* 0x000ea40000002100 */
[----:B--2---:R-:W-:-:S13]  /*0020*/  ISETP.GE.U32.AND P0, PT, R69, 0x20, PT ;  /* 0x000000204500780c */ /* 0x004fda0003f06070 */
[----:B------:R-:W-:Y:S02]  /*0030*/  VOTEU.ANY UP0, P0 ;  /* 0x0000000000ff7886 */ /* 0x000fe40000000100 */
[----:B-1----:R-:W-:Y:S05]  /*0040*/  BRA.U UP0, `(.L_x_0) ;  /* 0x0000000100b87547 */ /* 0x002fea000b800000 */
[----:B------:R-:W1:Y:S01]  /*0050*/  S2UR UR6, SR_CgaCtaId ;  /* 0x00000000000679c3 */ /* 0x000e620000008800 */
[----:B------:R-:W-:Y:S01]  /*0060*/  NOP ;  /* 0x0000000000007918 */ /* 0x000fe20000000000 */
[----:B------:R-:W-:Y:S02]  /*0070*/  UMOV UR4, 0x40 ;  /* 0x0000004000047882 */ /* 0x000fe40000000000 */
[----:B-1----:R-:W-:-:S09]  /*0080*/  ULEA UR4, UR6, UR4, 0x18 ;  /* 0x0000000406047291 */ /* 0x002fd2000f8ec0ff */
[----:B------:R-:W1:Y:S01]  /*0090*/  LDS.U8 R0, [UR4] ;  /* 0x00000004ff007984 */ /* 0x000e620008000000 */
[----:B------:R-:W-:Y:S02]  /*00a0*/  UMOV UR4, 0x400 ;  /* 0x0000040000047882 */ /* 0x000fe40000000000 */
[----:B------:R-:W-:Y:S01]  /*00b0*/  ULEA UR4, UR6, UR4, 0x18 ;  /* 0x0000000406047291 */ /* 0x000fe2000f8ec0ff */
[----:B-1----:R-:W-:-:S13]  /*00c0*/  ISETP.NE.AND P0, PT, R0, RZ, PT ;  /* 0x000000ff0000720c */ /* 0x002fda0003f05270 */
[----:B------:R-:W-:Y:S05]  /*00d0*/  @P0 BRA `(.L_x_1) ;  /* 0x00000000007c0947 */ /* 0x000fea0003800000 */
[----:B------:R-:W-:-:S13]  /*00e0*/  ELECT P0, URZ, PT ;  /* 0x0000000000ff782f */ /* 0x000fda0003800000 */
[----:B------:R-:W-:Y:S05]  /*00f0*/  @!P0 BRA `(.L_x_2) ;  /* 0x0000000000848947 */ /* 0x000fea0003800000 */
[----:B------:R-:W-:Y:S01]  /*0100*/  UMOV UR5, 0x4 ;  /* 0x0000000400057882 */ /* 0x000fe20000000000 */
[----:B------:R-:W-:Y:S02]  /*0110*/  IMAD.MOV.U32 R4, RZ, RZ, 0x1 ;  /* 0x00000001ff047424 */ /* 0x000fe400078e00ff */
[----:B------:R-:W-:Y:S02]  /*0120*/  IMAD.MOV.U32 R5, RZ, RZ, 0xf ;  /* 0x0000000fff057424 */ /* 0x000fe400078e00ff */
[----:B------:R-:W-:Y:S04]  /*0130*/  DEPBAR.LE SB1, 0x36 ;  /* 0x00009d800000791a */ /* 0x000fe80000000000 */
[----:B------:R-:W1:Y:S02]  /*0140*/  UTCATOMSWS.FIND_AND_SET.ALIGN UP1, UR5, UR5 ;  /* 0x00000005000575e3 */ /* 0x000e640008020800 */
[----:B-1----:R-:W-:-:S04]  /*0150*/  PLOP3.LUT P0, PT, PT, PT, UP1, 0x80, 0x8 ;  /* 0x000000000008781c */ /* 0x002fc80003f0f018 */
[----:B------:R-:W-:-:S04]  /*0160*/  SEL R0, RZ, 0xffffffff, !P0 ;  /* 0xffffffffff007807 */ /* 0x000fc80004000000 */
[----:B------:R-:W-:Y:S01]  /*0170*/  ISETP.NE.AND P0, PT, R0, RZ, PT ;  /* 0x000000ff0000720c */ /* 0x000fe20003f05270 */
[----:B------:R-:W-:-:S12]  /*0180*/  IMAD.U32 R0, RZ, RZ, UR5 ;  /* 0x00000005ff007e24 */ /* 0x000fd8000f8e00ff */
[----:B------:R-:W-:Y:S05]  /*0190*/  @P0 BRA `(.L_x_3) ;  /* 0x0000000000240947 */ /* 0x000fea0003800000 */
.L_x_4:
[----:B------:R-:W-:Y:S05]  /*01a0*/  NANOSLEEP 0x64 ;  /* 0x000000640000795d */ /* 0x000fea0003800000 */
[----:B------:R-:W-:-:S05]  /*01b0*/  UMOV UR5, 0x4 ;  /* 0x0000000400057882 */ /* 0x000fca0000000000 */
[----:B------:R-:W-:Y:S04]  /*01c0*/  DEPBAR.LE SB1, 0x36 ;  /* 0x00009d800000791a */ /* 0x000fe80000000000 */
[----:B------:R-:W1:Y:S02]  /*01d0*/  UTCATOMSWS.FIND_AND_SET.ALIGN UP1, UR5, UR5 ;  /* 0x00000005000575e3 */ /* 0x000e640008020800 */
[----:B-1----:R-:W-:-:S04]  /*01e0*/  PLOP3.LUT P0, PT, PT, PT, UP1, 0x80, 0x8 ;  /* 0x000000000008781c */ /* 0x002fc80003f0f018 */
[----:B------:R-:W-:-:S04]  /*01f0*/  SEL R0, RZ, 0xffffffff, !P0 ;  /* 0xffffffffff007807 */ /* 0x000fc80004000000 */
[----:B------:R-:W-:Y:S01]  /*0200*/  ISETP.NE.AND P0, PT, R0, RZ, PT ;  /* 0x000000ff0000720c */ /* 0x000fe20003f05270 */
[----:B------:R-:W-:-:S12]  /*0210*/  IMAD.U32 R0, RZ, RZ, UR5 ;  /* 0x00000005ff007e24 */ /* 0x000fd8000f8e00ff */
[----:B------:R-:W-:Y:S05]  /*0220*/  @!P0 BRA `(.L_x_4) ;  /* 0xfffffffc00dc8947 */ /* 0x000fea000383ffff */
.L_x_3:
[C---:B------:R-:W-:Y:S01]  /*0230*/  VIADD R3, R0.reuse, 0x10 ;  /* 0x0000001000037836 */ /* 0x040fe20000000000 */
[----:B------:R-:W-:Y:S01]  /*0240*/  UMOV UR5, 0x50 ;  /* 0x0000005000057882 */ /* 0x000fe20000000000 */
[----:B------:R-:W-:Y:S01]  /*0250*/  SHF.L.U32 R2, R5, R0, RZ ;  /* 0x0000000005027219 */ /* 0x000fe200000006ff */
[----:B------:R-:W-:Y:S01]  /*0260*/  ULEA UR5, UR6, UR5, 0x18 ;  /* 0x0000000506057291 */ /* 0x000fe2000f8ec0ff */
[----:B------:R-:W-:Y:S01]  /*0270*/  IMAD.SHL.U32 R0, R0, 0x20, RZ ;  /* 0x0000002000007824 */ /* 0x000fe200078e00ff */
[----:B------:R-:W-:-:S04]  /*0280*/  SHF.L.U32 R3, R4, R3, RZ ;  /* 0x0000000304037219 */ /* 0x000fc800000006ff */
[----:B------:R-:W-:-:S05]  /*0290*/  LOP3.LUT R2, R3, R2, RZ, 0xfc, !PT ;  /* 0x0000000203027212 */ /* 0x000fca00078efcff */
[----:B------:R1:W-:Y:S04]  /*02a0*/  ATOMS.OR RZ, [UR5], R2 ;  /* 0x00000002ffff798c */ /* 0x0003e8000b000005 */
[----:B------:R1:W-:Y:S01]  /*02b0*/  STS [UR4], R0 ;  /* 0x00000000ff007988 */ /* 0x0003e20008000804 */
[----:B------:R-:W-:Y:S05]  /*02c0*/  BRA `(.L_x_2) ;  /* 0x0000000000107947 */ /* 0x000fea0003800000 */
.L_x_1:
[----:B------:R-:W-:Y:S01]  /*02d0*/  IMAD.MOV.U32 R0, RZ, RZ, -0x1 ;  /* 0xffffffffff007424 */ /* 0x000fe200078e00ff */
[----:B------:R-:W-:-:S04]  /*02e0*/  MOV R2, 0x310 ;  /* 0x0000031000027802 */ /* 0x000fc80000000f00 */
[----:B------:R1:W-:Y:S03]  /*02f0*/  STS [UR4], R0 ;  /* 0x00000000ff007988 */ /* 0x0003e60008000804 */
[----:B-1----:R-:W-:Y:S05]  /*0300*/  CALL.REL.NOINC `($__internal_1_$__cuda_sm10x_tcgen05_guardrail_trap_phase_invalid_during_alloc) ;  /* 0x00000094005c7944 */ /* 0x002fea0003c00000 */
.L_x_2:
[----:B------:R-:W-:Y:S05]  /*0310*/  WARPSYNC.ALL ;  /* 0x0000000000007948 */ /* 0x000fea0003800000 */
[----:B------:R-:W-:Y:S01]  /*0320*/  NOP ;  /* 0x0000000000007918 */ /* 0x000fe20000000000 */
.L_x_0:
[----:B------:R-:W2:Y:S01]  /*0330*/  LDC.64 R44, c[0x0][0x398] ;  /* 0x0000e600ff2c7b82 */ /* 0x000ea20000000a00 */
[----:B------:R-:W3:Y:S01]  /*0340*/  S2R R5, SR_CTAID.X ;  /* 0x0000000000057919 */ /* 0x000ee20000002500 */
[----:B------:R-:W-:Y:S01]  /*0350*/  UMOV UR10, 0x400 ;  /* 0x00000400000a7882 */ /* 0x000fe20000000000 */
[----:B------:R-:W4:Y:S01]  /*0360*/  LDCU UR4, c[0x0][0x3a4] ;  /* 0x00007480ff0477ac */ /* 0x000f220008000800 */
[----:B------:R-:W-:Y:S01]  /*0370*/  LOP3.LUT R194, R69, 0x1f, RZ, 0xc0, !PT ;  /* 0x0000001f45c27812 */ /* 0x000fe200078ec0ff */
[----:B------:R-:W5:Y:S03]  /*0380*/  LDCU.128 UR12, c[0x0][0x380] ;  /* 0x00007000ff0c77ac */ /* 0x000f660008000c00 */
[----:B------:R-:W1:Y:S01]  /*0390*/  S2UR UR5, SR_CgaCtaId ;  /* 0x00000000000579c3 */ /* 0x000e620000008800 */
[----:B------:R-:W1:Y:S01]  /*03a0*/  LDCU.64 UR20, c[0x0][0x358] ;  /* 0x00006b00ff1477ac */ /* 0x000e620008000a00 */
[----:B------:R-:W-:-:S06]  /*03b0*/  UMOV UR7, 0x1 ;  /* 0x0000000100077882 */ /* 0x000fcc0000000000 */
[----:B------:R-:W3:Y:S01]  /*03c0*/  LDC.64 R164, c[0x0][0x3a8] ;  /* 0x0000ea00ffa47b82 */ /* 0x000ee20000000a00 */
[----:B-12---:R-:W-:Y:S01]  /*03d0*/  VIADD R0, R45, 0x7f ;  /* 0x0000007f2d007836 */ /* 0x006fe20000000000 */
[----:B------:R-:W-:-:S06]  /*03e0*/  IABS R11, R44 ;  /* 0x0000002c000b7213 */ /* 0x000fcc0000000000 */
[----:B------:R-:W1:Y:S01]  /*03f0*/  LDC R193, c[0x0][0x3a0] ;  /* 0x0000e800ffc17b82 */ /* 0x000e620000000800 */
[----:B------:R-:W-:Y:S01]  /*0400*/  SHF.R.S32.HI R3, RZ, 0x1f, R0 ;  /* 0x0000001fff037819 */ /* 0x000fe20000011400 */
[----:B------:R-:W-:-:S03]  /*0410*/  ULEA UR10, UR5, UR10, 0x18 ;  /* 0x0000000a050a7291 */ /* 0x000fc6000f8ec0ff */
[----:B------:R-:W-:-:S03]  /*0420*/  LEA.HI R3, R3, R0, RZ, 0x7 ;  /* 0x0000000003037211 */ /* 0x000fc600078f38ff */
[----:B------:R-:W-:Y:S01]  /*0430*/  BAR.SYNC.DEFER_BLOCKING 0x0 ;  /* 0x0000000000007b1d */ /* 0x000fe20000010000 */
[----:B---3--:R-:W-:Y:S02]  /*0440*/  IABS R8, R5 ;  /* 0x0000000500087213 */ /* 0x008fe40000000000 */
[----:B------:R-:W-:Y:S01]  /*0450*/  SHF.R.S32.HI R3, RZ, 0x7, R3 ;  /* 0x00000007ff037819 */ /* 0x000fe20000011403 */
[----:B------:R-:W-:-:S04]  /*0460*/  IMAD R192, R194, R165, RZ ;  /* 0x000000a5c2c07224 */ /* 0x000fc800078e02ff */
[----:B------:R-:W-:-:S05]  /*0470*/  IMAD.SHL.U32 R4, R3, 0x8, RZ ;  /* 0x0000000803047824 */ /* 0x000fca00078e00ff */
[-C--:B------:R-:W-:Y:S02]  /*0480*/  IABS R7, R4.reuse ;  /* 0x0000000400077213 */ /* 0x080fe40000000000 */
[----:B------:R-:W-:Y:S01]  /*0490*/  IABS R10, R4 ;  /* 0x00000004000a7213 */ /* 0x000fe20000000000 */
[----:B-1----:R-:W-:Y:S01]  /*04a0*/  VIADD R188, R193, 0x1f ;  /* 0x0000001fc1bc7836 */ /* 0x002fe20000000000 */
[----:B------:R-:W1:Y:S01]  /*04b0*/  I2F.RP R0, R7 ;  /* 0x0000000700007306 */ /* 0x000e620000209400 */
[----:B------:R-:W2:Y:S07]  /*04c0*/  LDS R12, [UR10] ;  /* 0x0000000aff0c7984 */ /* 0x000eae0008000800 */
[----:B-1----:R-:W1:Y:S02]  /*04d0*/  MUFU.RCP R0, R0 ;  /* 0x0000000000007308 */ /* 0x002e640000001000 */
[----:B-1----:R-:W-:-:S02]  /*04e0*/  VIADD R2, R0, 0xffffffe ;  /* 0x0ffffffe00027836 */ /* 0x002fc40000000000 */
[----:B------:R-:W-:-:S04]  /*04f0*/  IMAD.MOV R0, RZ, RZ, -R10 ;  /* 0x000000ffff007224 */ /* 0x000fc800078e0a0a */
[----:B------:R1:W3:Y:S02]  /*0500*/  F2I.FTZ.U32.TRUNC.NTZ R3, R2 ;  /* 0x0000000200037305 */ /* 0x0002e4000021f000 */
[----:B-1----:R-:W-:Y:S01]  /*0510*/  IMAD.MOV.U32 R2, RZ, RZ, RZ ;  /* 0x000000ffff027224 */ /* 0x002fe200078e00ff */
[----:B--2---:R-:W-:Y:S01]  /*0520*/  R2UR UR22, R12 ;  /* 0x000000000c1672ca */ /* 0x004fe200000e0000 */
[----:B---3--:R-:W-:-:S04]  /*0530*/  IMAD.MOV R6, RZ, RZ, -R3 ;  /* 0x000000ffff067224 */ /* 0x008fc800078e0a03 */
[----:B------:R-:W-:Y:S02]  /*0540*/  IMAD R9, R6, R7, RZ ;  /* 0x0000000706097224 */ /* 0x000fe400078e02ff */
[----:B------:R-:W-:Y:S02]  /*0550*/  IMAD.MOV.U32 R6, RZ, RZ, R8 ;  /* 0x000000ffff067224 */ /* 0x000fe400078e0008 */
[----:B------:R-:W-:-:S06]  /*0560*/  IMAD.HI.U32 R3, R3, R9, R2 ;  /* 0x0000000903037227 */ /* 0x000fcc00078e0002 */
[----:B------:R-:W-:-:S04]  /*0570*/  IMAD.HI.U32 R3, R3, R6, RZ ;  /* 0x0000000603037227 */ /* 0x000fc800078e00ff */
[----:B------:R-:W-:Y:S01]  /*0580*/  IMAD R0, R3, R0, R6 ;  /* 0x0000000003007224 */ /* 0x000fe200078e0206 */
[----:B------:R-:W-:Y:S04]  /*0590*/  BAR.SYNC.DEFER_BLOCKING 0x0 ;  /* 0x0000000000007b1d */ /* 0x000fe80000010000 */
[----:B------:R-:W-:-:S13]  /*05a0*/  ISETP.GT.U32.AND P1, PT, R7, R0, PT ;  /* 0x000000000700720c */ /* 0x000fda0003f24070 */
[----:B------:R-:W-:Y:S02]  /*05b0*/  @!P1 IMAD.IADD R0, R0, 0x1, -R7 ;  /* 0x0000000100009824 */ /* 0x000fe400078e0a07 */
[----:B------:R-:W-:Y:S01]  /*05c0*/  @!P1 VIADD R3, R3, 0x1 ;  /* 0x0000000103039836 */ /* 0x000fe20000000000 */
[----:B------:R-:W-:Y:S02]  /*05d0*/  ISETP.NE.AND P1, PT, R4, RZ, PT ;  /* 0x000000ff0400720c */ /* 0x000fe40003f25270 */
[----:B------:R-:W-:Y:S02]  /*05e0*/  ISETP.GE.U32.AND P0, PT, R0, R7, PT ;  /* 0x000000070000720c */ /* 0x000fe40003f06070 */
[----:B------:R-:W-:-:S04]  /*05f0*/  LOP3.LUT R0, R5, R4, RZ, 0x3c, !PT ;  /* 0x0000000405007212 */ /* 0x000fc800078e3cff */
[----:B------:R-:W-:Y:S01]  /*0600*/  ISETP.GE.AND P2, PT, R0, RZ, PT ;  /* 0x000000ff0000720c */ /* 0x000fe20003f46270 */
[----:B------:R-:W-:-:S06]  /*0610*/  VIADD R0, R44, 0x3f ;  /* 0x0000003f2c007836 */ /* 0x000fcc0000000000 */
[----:B------:R-:W-:-:S04]  /*0620*/  @P0 VIADD R3, R3, 0x1 ;  /* 0x0000000103030836 */ /* 0x000fc80000000000 */
[----:B------:R-:W-:Y:S01]  /*0630*/  IMAD.MOV.U32 R2, RZ, RZ, R3 ;  /* 0x000000ffff027224 */ /* 0x000fe200078e0003 */
[----:B------:R-:W-:-:S03]  /*0640*/  SHF.R.S32.HI R3, RZ, 0x1f, R0 ;  /* 0x0000001fff037819 */ /* 0x000fc60000011400 */
[----:B------:R-:W-:Y:S01]  /*0650*/  @!P2 IMAD.MOV R2, RZ, RZ, -R2 ;  /* 0x000000ffff02a224 */ /* 0x000fe200078e0a02 */
[----:B------:R-:W-:Y:S02]  /*0660*/  @!P1 LOP3.LUT R2, RZ, R4, RZ, 0x33, !PT ;  /* 0x00000004ff029212 */ /* 0x000fe400078e33ff */
[----:B------:R-:W-:-:S03]  /*0670*/  LEA.HI R3, R3, R0, RZ, 0x6 ;  /* 0x0000000003037211 */ /* 0x000fc600078f30ff */
[----:B------:R-:W-:Y:S02]  /*0680*/  IMAD.SHL.U32 R9, R2, 0x8, RZ ;  /* 0x0000000802097824 */ /* 0x000fe400078e00ff */
[----:B------:R-:W-:-:S03]  /*0690*/  IMAD.MOV R2, RZ, RZ, -R2 ;  /* 0x000000ffff027224 */ /* 0x000fc600078e0a02 */
[----:B------:R-:W-:Y:S01]  /*06a0*/  LEA.HI.SX32 R3, R3, -R9, 0x1a ;  /* 0x8000000903037211 */ /* 0x000fe200078fd2ff */
[----:B------:R-:W-:Y:S02]  /*06b0*/  IMAD R10, R4, R2, R5 ;  /* 0x00000002040a7224 */ /* 0x000fe400078e0205 */
[----:B------:R-:W-:Y:S01]  /*06c0*/  IMAD.MOV.U32 R2, RZ, RZ, RZ ;  /* 0x000000ffff027224 */ /* 0x000fe200078e00ff */
[----:B------:R-:W-:Y:S02]  /*06d0*/  VIMNMX R13, PT, PT, R3, 0x8, PT ;  /* 0x00000008030d7848 */ /* 0x000fe40003fe0100 */
[----:B------:R-:W-:Y:S02]  /*06e0*/  IABS R7, R10 ;  /* 0x0000000a00077213 */ /* 0x000fe40000000000 */
[-C--:B------:R-:W-:Y:S02]  /*06f0*/  IABS R8, R13.reuse ;  /* 0x0000000d00087213 */ /* 0x080fe40000000000 */
[----:B------:R-:W-:-:S02]  /*0700*/  IABS R4, R13 ;  /* 0x0000000d00047213 */ /* 0x000fc40000000000 */
[----:B------:R-:W1:Y:S08]  /*0710*/  I2F.RP R0, R8 ;  /* 0x0000000800007306 */ /* 0x000e700000209400 */
[----:B-1----:R-:W1:Y:S02]  /*0720*/  MUFU.RCP R0, R0 ;  /* 0x0000000000007308 */ /* 0x002e640000001000 */
[----:B-1----:R-:W-:Y:S01]  /*0730*/  VIADD R3, R0, 0xffffffe ;  /* 0x0ffffffe00037836 */ /* 0x002fe20000000000 */
[----:B------:R-:W-:-:S05]  /*0740*/  IABS R0, R45 ;  /* 0x0000002d00007213 */ /* 0x000fca0000000000 */
[----:B------:R-:W1:Y:S02]  /*0750*/  F2I.FTZ.U32.TRUNC.NTZ R3, R3 ;  /* 0x0000000300037305 */ /* 0x000e64000021f000 */
[----:B-1----:R-:W-:-:S04]  /*0760*/  IMAD.MOV R6, RZ, RZ, -R3 ;  /* 0x000000ffff067224 */ /* 0x002fc800078e0a03 */
[----:B------:R-:W-:Y:S02]  /*0770*/  IMAD.MOV.U32 R5, RZ, RZ, R6 ;  /* 0x000000ffff057224 */ /* 0x000fe400078e0006 */
[----:B------:R-:W1:Y:S02]  /*0780*/  I2F.RP R6, R0 ;  /* 0x0000000000067306 */ /* 0x000e640000209400 */
[----:B------:R-:W-:-:S04]  /*0790*/  IMAD R5, R5, R8, RZ ;  /* 0x0000000805057224 */ /* 0x000fc800078e02ff */
[----:B------:R-:W-:-:S04]  /*07a0*/  IMAD.HI.U32 R2, R3, R5, R2 ;  /* 0x0000000503027227 */ /* 0x000fc800078e0002 */
[----:B------:R-:W-:Y:S02]  /*07b0*/  IMAD.MOV R3, RZ, RZ, -R4 ;  /* 0x000000ffff037224 */ /* 0x000fe400078e0a04 */
[----:B------:R-:W-:Y:S01]  /*07c0*/  IMAD.HI.U32 R2, R2, R7, RZ ;  /* 0x0000000702027227 */ /* 0x000fe200078e00ff */
[----:B------:R-:W2:Y:S03]  /*07d0*/  I2F.RP R4, R11 ;  /* 0x0000000b00047306 */ /* 0x000ea60000209400 */
[----:B------:R-:W-:Y:S01]  /*07e0*/  IMAD R3, R2, R3, R7 ;  /* 0x0000000302037224 */ /* 0x000fe200078e0207 */
[----:B------:R-:W-:-:S04]  /*07f0*/  LOP3.LUT R7, R69, 0x3f, RZ, 0xc0, !PT ;  /* 0x0000003f45077812 */ /* 0x000fc800078ec0ff */
[----:B------:R-:W-:Y:S01]  /*0800*/  ISETP.GT.U32.AND P1, PT, R8, R3, PT ;  /* 0x000000030800720c */ /* 0x000fe20003f24070 */
[----:B-1----:R-:W-:Y:S08]  /*0810*/  MUFU.RCP R6, R6 ;  /* 0x0000000600067308 */ /* 0x002ff00000001000 */
[----:B--2---:R-:W1:Y:S04]  /*0820*/  MUFU.RCP R4, R4 ;  /* 0x0000000400047308 */ /* 0x004e680000001000 */
[----:B------:R-:W-:-:S02]  /*0830*/  @!P1 IMAD.IADD R3, R3, 0x1, -R8 ;  /* 0x0000000103039824 */ /* 0x000fc400078e0a08 */
[----:B------:R-:W-:Y:S01]  /*0840*/  @!P1 VIADD R2, R2, 0x1 ;  /* 0x0000000102029836 */ /* 0x000fe20000000000 */
[----:B------:R-:W-:Y:S02]  /*0850*/  ISETP.NE.AND P1, PT, R13, RZ, PT ;  /* 0x000000ff0d00720c */ /* 0x000fe40003f25270 */
[----:B------:R-:W-:Y:S02]  /*0860*/  ISETP.GE.U32.AND P0, PT, R3, R8, PT ;  /* 0x000000080300720c */ /* 0x000fe40003f06070 */
[----:B------:R-:W-:-:S04]  /*0870*/  LOP3.LUT R3, R10, R13, RZ, 0x3c, !PT ;  /* 0x0000000d0a037212 */ /* 0x000fc800078e3cff */
[----:B------:R-:W-:Y:S01]  /*0880*/  ISETP.GE.AND P2, PT, R3, RZ, PT ;  /* 0x000000ff0300720c */ /* 0x000fe20003f46270 */
[----:B-1----:R-:W-:Y:S02]  /*0890*/  VIADD R3, R4, 0xffffffe ;  /* 0x0ffffffe04037836 */ /* 0x002fe40000000000 */
[----:B------:R-:W-:-:S04]  /*08a0*/  VIADD R4, R6, 0xffffffe ;  /* 0x0ffffffe06047836 */ /* 0x000fc80000000000 */
[----:B------:R-:W-:Y:S01]  /*08b0*/  @P0 VIADD R2, R2, 0x1 ;  /* 0x0000000102020836 */ /* 0x000fe20000000000 */
[----:B------:R-:W1:Y:S03]  /*08c0*/  F2I.FTZ.U32.TRUNC.NTZ R3, R3 ;  /* 0x0000000300037305 */ /* 0x000e66000021f000 */
[----:B------:R-:W-:-:S04]  /*08d0*/  IMAD.MOV.U32 R8, RZ, RZ, R2 ;  /* 0x000000ffff087224 */ /* 0x000fc800078e0002 */
[----:B------:R-:W-:Y:S01]  /*08e0*/  @!P2 IMAD.MOV R8, RZ, RZ, -R8 ;  /* 0x000000ffff08a224 */ /* 0x000fe200078e0a08 */
[----:B------:R-:W-:Y:S01]  /*08f0*/  @!P1 LOP3.LUT R8, RZ, R13, RZ, 0x33, !PT ;  /* 0x0000000dff089212 */ /* 0x000fe200078e33ff */
[----:B------:R2:W3:Y:S04]  /*0900*/  F2I.FTZ.U32.TRUNC.NTZ R5, R4 ;  /* 0x0000000400057305 */ /* 0x0004e8000021f000 */
[----:B------:R-:W-:Y:S02]  /*0910*/  IMAD.MOV R2, RZ, RZ, -R8 ;  /* 0x000000ffff027224 */ /* 0x000fe400078e0a08 */
[----:B-1----:R-:W-:Y:S02]  /*0920*/  IMAD.MOV R6, RZ, RZ, -R3 ;  /* 0x000000ffff067224 */ /* 0x002fe400078e0a03 */
[----:B------:R-:W-:-:S02]  /*0930*/  IMAD R2, R13, R2, R10 ;  /* 0x000000020d027224 */ /* 0x000fc400078e020a */
[----:B--2---:R-:W-:Y:S02]  /*0940*/  IMAD.MOV.U32 R4, RZ, RZ, RZ ;  /* 0x000000ffff047224 */ /* 0x004fe400078e00ff */
[----:B------:R-:W-:Y:S02]  /*0950*/  IMAD.IADD R2, R9, 0x1, R2 ;  /* 0x0000000109027824 */ /* 0x000fe400078e0202 */
[----:B------:R-:W-:Y:S02]  /*0960*/  IMAD R9, R6, R11, RZ ;  /* 0x0000000b06097224 */ /* 0x000fe400078e02ff */
[----:B------:R-:W-:Y:S02]  /*0970*/  IMAD R68, R2, 0x40, R7 ;  /* 0x0000004002447824 */ /* 0x000fe400078e0207 */
[----:B------:R-:W-:Y:S02]  /*0980*/  IMAD.MOV.U32 R2, RZ, RZ, RZ ;  /* 0x000000ffff027224 */ /* 0x000fe400078e00ff */
[----:B---3--:R-:W-:Y:S01]  /*0990*/  IMAD.MOV R13, RZ, RZ, -R5 ;  /* 0x000000ffff0d7224 */ /* 0x008fe200078e0a05 */
[----:B------:R-:W-:Y:S01]  /*09a0*/  IABS R190, R68 ;  /* 0x0000004400be7213 */ /* 0x000fe20000000000 */
[----:B------:R-:W-:Y:S01]  /*09b0*/  IMAD.HI.U32 R3, R3, R9, R2 ;  /* 0x0000000903037227 */ /* 0x000fe200078e0002 */
[----:B------:R-:W-:-:S02]  /*09c0*/  SHF.R.U32.HI R9, RZ, 0x5, R69 ;  /* 0x00000005ff097819 */ /* 0x000fc40000011645 */
[----:B------:R-:W-:Y:S01]  /*09d0*/  ISETP.GE.AND P4, PT, R68, RZ, PT ;  /* 0x000000ff4400720c */ /* 0x000fe20003f86270 */
[----:B------:R-:W-:Y:S01]  /*09e0*/  IMAD.SHL.U32 R2, R8, 0x80, RZ ;  /* 0x0000008008027824 */ /* 0x000fe200078e00ff */
[----:B------:R-:W-:Y:S01]  /*09f0*/  SGXT.U32 R9, R9, 0x2 ;  /* 0x000000020909781a */ /* 0x000fe20000000000 */
[----:B------:R-:W-:-:S03]  /*0a00*/  IMAD.HI.U32 R3, R3, R190, RZ ;  /* 0x000000be03037227 */ /* 0x000fc600078e00ff */
[----:B------:R-:W-:Y:S01]  /*0a10*/  LOP3.LUT R9, R2, R9, RZ, 0xfc, !PT ;  /* 0x0000000902097212 */ /* 0x000fe200078efcff */
[----:B------:R-:W-:Y:S02]  /*0a20*/  IMAD.MOV R3, RZ, RZ, -R3 ;  /* 0x000000ffff037224 */ /* 0x000fe400078e0a03 */
[----:B------:R-:W-:Y:S01]  /*0a30*/  IMAD R13, R13, R0, RZ ;  /* 0x000000000d0d7224 */ /* 0x000fe200078e02ff */
[----:B------:R-:W-:Y:S01]  /*0a40*/  LOP3.LUT R14, R9, 0x7c, RZ, 0xfc, !PT ;  /* 0x0000007c090e7812 */ /* 0x000fe200078efcff */
[----:B------:R-:W-:Y:S01]  /*0a50*/  IMAD R190, R11, R3, R190 ;  /* 0x000000030bbe7224 */ /* 0x000fe200078e02be */
[----:B------:R-:W-:Y:S01]  /*0a60*/  IABS R8, R9 ;  /* 0x0000000900087213 */ /* 0x000fe20000000000 */
[----:B------:R-:W-:Y:S01]  /*0a70*/  IMAD.HI.U32 R5, R5, R13, R4 ;  /* 0x0000000d05057227 */ /* 0x000fe200078e0004 */
[----:B------:R-:W-:Y:S02]  /*0a80*/  LOP3.LUT R13, R9, 0x4, RZ, 0xfc, !PT ;  /* 0x00000004090d7812 */ /* 0x000fe400078efcff */
[----:B------:R-:W-:Y:S01]  /*0a90*/  ISETP.GT.U32.AND P0, PT, R11, R190, PT ;  /* 0x000000be0b00720c */ /* 0x000fe20003f04070 */
[----:B------:R-:W-:Y:S01]  /*0aa0*/  IMAD.SHL.U32 R3, R69, 0x10, RZ ;  /* 0x0000001045037824 */ /* 0x000fe200078e00ff */
[----:B------:R-:W-:-:S02]  /*0ab0*/  IABS R10, R13 ;  /* 0x0000000d000a7213 */ /* 0x000fc40000000000 */
[----:B------:R-:W-:Y:S02]  /*0ac0*/  SHF.R.U32.HI R4, RZ, 0x5, R69 ;  /* 0x00000005ff047819 */ /* 0x000fe40000011645 */
[----:B------:R-:W-:Y:S02]  /*0ad0*/  IABS R15, R14 ;  /* 0x0000000e000f7213 */ /* 0x000fe40000000000 */
[----:B------:R-:W-:Y:S01]  /*0ae0*/  LOP3.LUT R36, R3, 0x70, RZ, 0xc0, !PT ;  /* 0x0000007003247812 */ /* 0x000fe200078ec0ff */
[----:B------:R-:W-:Y:S01]  /*0af0*/  IMAD.HI.U32 R3, R5, R8, RZ ;  /* 0x0000000805037227 */ /* 0x000fe200078e00ff */
[----:B------:R-:W-:Y:S02]  /*0b00*/  R2UR UR8, R4 ;  /* 0x00000000040872ca */ /* 0x000fe400000e0000 */
[----:B------:R-:W-:Y:S01]  /*0b10*/  ISETP.GE.AND P1, PT, R13, RZ, PT ;  /* 0x000000ff0d00720c */ /* 0x000fe20003f26270 */
[----:B------:R-:W-:Y:S01]  /*0b20*/  IMAD.HI.U32 R4, R5, R10, RZ ;  /* 0x0000000a05047227 */ /* 0x000fe200078e00ff */
[----:B------:R-:W-:-:S02]  /*0b30*/  LOP3.LUT R12, R9, 0x10, RZ, 0xfc, !PT ;  /* 0x00000010090c7812 */ /* 0x000fc400078efcff */
[----:B------:R-:W-:Y:S01]  /*0b40*/  LOP3.LUT R16, R9, 0x18, RZ, 0xfc, !PT ;  /* 0x0000001809107812 */ /* 0x000fe200078efcff */
[----:B------:R-:W-:Y:S01]  /*0b50*/  IMAD.HI.U32 R6, R5, R15, RZ ;  /* 0x0000000f05067227 */ /* 0x000fe200078e00ff */
[C---:B------:R-:W-:Y:S02]  /*0b60*/  LOP3.LUT R18, R9.reuse, 0x30, RZ, 0xfc, !PT ;  /* 0x0000003009127812 */ /* 0x040fe400078efcff */
[----:B------:R-:W-:Y:S01]  /*0b70*/  LOP3.LUT R20, R9, 0x3c, RZ, 0xfc, !PT ;  /* 0x0000003c09147812 */ /* 0x000fe200078efcff */
[----:B------:R-:W-:Y:S01]  /*0b80*/  IMAD.MOV R3, RZ, RZ, -R3 ;  /* 0x000000ffff037224 */ /* 0x000fe200078e0a03 */
[----:B------:R-:W-:Y:S01]  /*0b90*/  IABS R27, R18 ;  /* 0x00000012001b7213 */ /* 0x000fe20000000000 */
[----:B------:R-:W-:Y:S01]  /*0ba0*/  IMAD R36, R7, 0x80, R36 ;  /* 0x0000008007247824 */ /* 0x000fe200078e0224 */
[----:B------:R-:W-:Y:S01]  /*0bb0*/  IABS R33, R20 ;  /* 0x0000001400217213 */ /* 0x000fe20000000000 */
[----:B------:R-:W-:Y:S01]  /*0bc0*/  IMAD.MOV R7, RZ, RZ, -R4 ;  /* 0x000000ffff077224 */ /* 0x000fe200078e0a04 */
[C---:B------:R-:W-:Y:S01]  /*0bd0*/  LOP3.LUT R4, R9.reuse, 0x8, RZ, 0xfc, !PT ;  /* 0x0000000809047812 */ /* 0x040fe200078efcff */
[----:B------:R-:W-:Y:S01]  /*0be0*/  IMAD.MOV R6, RZ, RZ, -R6 ;  /* 0x000000ffff067224 */ /* 0x000fe200078e0a06 */
[C---:B------:R-:W-:Y:S01]  /*0bf0*/  LOP3.LUT R22, R9.reuse, 0x40, RZ, 0xfc, !PT ;  /* 0x0000004009167812 */ /* 0x040fe200078efcff */
[----:B------:R-:W-:Y:S01]  /*0c00*/  @!P0 IMAD.IADD R190, R190, 0x1, -R11 ;  /* 0x00000001bebe8824 */ /* 0x000fe200078e0a0b */
[----:B------:R-:W-:Y:S01]  /*0c10*/  ISETP.GE.AND P3, PT, R4, RZ, PT ;  /* 0x000000ff0400720c */ /* 0x000fe20003f66270 */
[C---:B------:R-:W-:Y:S01]  /*0c20*/  IMAD R3, R0.reuse, R3, R8 ;  /* 0x0000000300037224 */ /* 0x040fe200078e0208 */
[----:B------:R-:W-:Y:S01]  /*0c30*/  LOP3.LUT R8, R9, 0xc, RZ, 0xfc, !PT ;  /* 0x0000000c09087812 */ /* 0x000fe200078efcff */
[C---:B------:R-:W-:Y:S01]  /*0c40*/  IMAD R7, R0.reuse, R7, R10 ;  /* 0x0000000700077224 */ /* 0x040fe200078e020a */
[----:B------:R-:W-:Y:S01]  /*0c50*/  ISETP.GT.U32.AND P0, PT, R11, R190, PT ;  /* 0x000000be0b00720c */ /* 0x000fe20003f04070 */
[C---:B------:R-:W-:Y:S01]  /*0c60*/  IMAD R15, R0.reuse, R6, R15 ;  /* 0x00000006000f7224 */ /* 0x040fe200078e020f */
[----:B------:R-:W-:-:S02]  /*0c70*/  ISETP.GT.U32.AND P5, PT, R0, R3, PT ;  /* 0x000000030000720c */ /* 0x000fc40003fa4070 */
[C---:B------:R-:W-:Y:S02]  /*0c80*/  ISETP.GT.U32.AND P6, PT, R0.reuse, R7, PT ;  /* 0x000000070000720c */ /* 0x040fe40003fc4070 */
[----:B------:R-:W-:Y:S02]  /*0c90*/  ISETP.GT.U32.AND P2, PT, R0, R15, PT ;  /* 0x0000000f0000720c */ /* 0x000fe40003f44070 */
[----:B------:R-:W-:Y:S02]  /*0ca0*/  IABS R6, R4 ;  /* 0x0000000400067213 */ /* 0x000fe40000000000 */
[----:B------:R-:W-:Y:S02]  /*0cb0*/  IABS R13, R8 ;  /* 0x00000008000d7213 */ /* 0x000fe40000000000 */
[----:B------:R-:W-:Y:S01]  /*0cc0*/  IABS R35, R22 ;  /* 0x0000001600237213 */ /* 0x000fe20000000000 */
[----:B------:R-:W-:Y:S01]  /*0cd0*/  @!P0 IMAD.IADD R190, R190, 0x1, -R11 ;  /* 0x00000001bebe8824 */ /* 0x000fe200078e0a0b */
[----:B------:R-:W-:Y:S01]  /*0ce0*/  ISETP.NE.AND P0, PT, R44, RZ, PT ;  /* 0x000000ff2c00720c */ /* 0x000fe20003f05270 */
[--C-:B------:R-:W-:Y:S01]  /*0cf0*/  @!P5 IMAD.IADD R3, R3, 0x1, -R0.reuse ;  /* 0x000000010303d824 */ /* 0x100fe200078e0a00 */
[----:B------:R-:W-:Y:S01]  /*0d00*/  ISETP.GE.AND P5, PT, R8, RZ, PT ;  /* 0x000000ff0800720c */ /* 0x000fe20003fa6270 */
[----:B------:R-:W-:Y:S01]  /*0d10*/  @!P6 IMAD.IADD R7, R7, 0x1, -R0 ;  /* 0x000000010707e824 */ /* 0x000fe200078e0a00 */
[----:B------:R-:W-:Y:S01]  /*0d20*/  IABS R8, R12 ;  /* 0x0000000c00087213 */ /* 0x000fe20000000000 */
[----:B------:R-:W-:Y:S01]  /*0d30*/  IMAD.HI.U32 R4, R5, R6, RZ ;  /* 0x0000000605047227 */ /* 0x000fe200078e00ff */
[----:B------:R-:W-:-:S02]  /*0d40*/  LOP3.LUT R24, R9, 0x48, RZ, 0xfc, !PT ;  /* 0x0000004809187812 */ /* 0x000fc400078efcff */
[C---:B------:R-:W-:Y:S01]  /*0d50*/  ISETP.GT.U32.AND P6, PT, R0.reuse, R7, PT ;  /* 0x000000070000720c */ /* 0x040fe20003fc4070 */
[----:B------:R-:W-:Y:S01]  /*0d60*/  @!P2 IMAD.IADD R15, R15, 0x1, -R0 ;  /* 0x000000010f0fa824 */ /* 0x000fe200078e0a00 */
[----:B------:R-:W-:Y:S01]  /*0d70*/  LOP3.LUT R26, R9, 0x6c, RZ, 0xfc, !PT ;  /* 0x0000006c091a7812 */ /* 0x000fe200078efcff */
[----:B------:R-:W-:Y:S01]  /*0d80*/  @!P4 IMAD.MOV R190, RZ, RZ, -R190 ;  /* 0x000000ffffbec224 */ /* 0x000fe200078e0abe */
[C---:B------:R-:W-:Y:S01]  /*0d90*/  ISETP.GT.U32.AND P4, PT, R0.reuse, R3, PT ;  /* 0x000000030000720c */ /* 0x040fe20003f84070 */
[----:B------:R-:W-:Y:S01]  /*0da0*/  IMAD.MOV R11, RZ, RZ, -R4 ;  /* 0x000000ffff0b7224 */ /* 0x000fe200078e0a04 */
[C---:B------:R-:W-:Y:S01]  /*0db0*/  ISETP.GT.U32.AND P2, PT, R0.reuse, R15, PT ;  /* 0x0000000f0000720c */ /* 0x040fe20003f44070 */
[----:B------:R-:W-:Y:S01]  /*0dc0*/  IMAD.HI.U32 R4, R5, R13, RZ ;  /* 0x0000000d05047227 */ /* 0x000fe200078e00ff */
[----:B------:R-:W-:Y:S02]  /*0dd0*/  @!P0 LOP3.LUT R190, RZ, R44, RZ, 0x33, !PT ;  /* 0x0000002cffbe8212 */ /* 0x000fe400078e33ff */
[C---:B------:R-:W-:Y:S01]  /*0de0*/  LOP3.LUT R28, R9.reuse, 0x70, RZ, 0xfc, !PT ;  /* 0x00000070091c7812 */ /* 0x040fe200078efcff */
[----:B------:R-:W-:Y:S01]  /*0df0*/  IMAD.MOV R4, RZ, RZ, -R4 ;  /* 0x000000ffff047224 */ /* 0x000fe200078e0a04 */
[----:B------:R-:W-:Y:S01]  /*0e00*/  LOP3.LUT R30, R9, 0x74, RZ, 0xfc, !PT ;  /* 0x00000074091e7812 */ /* 0x000fe200078efcff */
[C---:B------:R-:W-:Y:S01]  /*0e10*/  IMAD R11, R0.reuse, R11, R6 ;  /* 0x0000000b000b7224 */ /* 0x040fe200078e0206 */
[----:B------:R-:W-:Y:S01]  /*0e20*/  IABS R57, R28 ;  /* 0x0000001c00397213 */ /* 0x000fe20000000000 */
[----:B------:R-:W-:Y:S01]  /*0e30*/  IMAD.MOV.U32 R6, RZ, RZ, R8 ;  /* 0x000000ffff067224 */ /* 0x000fe200078e0008 */
[----:B------:R-:W-:Y:S01]  /*0e40*/  IABS R8, R16 ;  /* 0x0000001000087213 */ /* 0x000fe20000000000 */
[C---:B------:R-:W-:Y:S01]  /*0e50*/  IMAD R13, R0.reuse, R4, R13 ;  /* 0x00000004000d7224 */ /* 0x040fe200078e020d */
[----:B------:R-:W-:Y:S01]  /*0e60*/  ISETP.GT.U32.AND P0, PT, R0, R11, PT ;  /* 0x0000000b0000720c */ /* 0x000fe20003f04070 */
[----:B------:R-:W-:Y:S01]  /*0e70*/  @!P4 IMAD.IADD R3, R3, 0x1, -R0 ;  /* 0x000000010303c824 */ /* 0x000fe200078e0a00 */
[----:B------:R-:W-:Y:S01]  /*0e80*/  ISETP.GE.AND P4, PT, R9, RZ, PT ;  /* 0x000000ff0900720c */ /* 0x000fe20003f86270 */
[----:B------:R-:W-:Y:S01]  /*0e90*/  IMAD.HI.U32 R4, R5, R6, RZ ;  /* 0x0000000605047227 */ /* 0x000fe200078e00ff */
[----:B------:R-:W-:-:S03]  /*0ea0*/  IABS R59, R30 ;  /* 0x0000001e003b7213 */ /* 0x000fc60000000000 */
[--C-:B------:R-:W-:Y:S01]  /*0eb0*/  @!P6 IMAD.IADD R7, R7, 0x1, -R0.reuse ;  /* 0x000000010707e824 */ /* 0x100fe200078e0a00 */
[----:B------:R-:W-:Y:S01]  /*0ec0*/  ISETP.GT.U32.AND P6, PT, R0, R13, PT ;  /* 0x0000000d0000720c */ /* 0x000fe20003fc4070 */
[----:B------:R-:W-:Y:S01]  /*0ed0*/  @!P2 IMAD.IADD R15, R15, 0x1, -R0 ;  /* 0x000000010f0fa824 */ /* 0x000fe200078e0a00 */
[----:B------:R-:W-:Y:S01]  /*0ee0*/  ISETP.GE.AND P2, PT, R14, RZ, PT ;  /* 0x000000ff0e00720c */ /* 0x000fe20003f46270 */
[----:B------:R-:W-:Y:S01]  /*0ef0*/  IMAD.MOV R17, RZ, RZ, -R4 ;  /* 0x000000ffff117224 */ /* 0x000fe200078e0a04 */
[----:B------:R-:W-:Y:S01]  /*0f00*/  LOP3.LUT R14, R9, 0x14, RZ, 0xfc, !PT ;  /* 0x00000014090e7812 */ /* 0x000fe200078efcff */
[----:B------:R-:W-:Y:S02]  /*0f10*/  IMAD.MOV.U32 R4, RZ, RZ, R15 ;  /* 0x000000ffff047224 */ /* 0x000fe400078e000f */
[----:B------:R-:W-:Y:S01]  /*0f20*/  IMAD R15, R0, R17, R6 ;  /* 0x00000011000f7224 */ /* 0x000fe200078e0206 */
[----:B------:R-:W-:Y:S01]  /*0f30*/  IABS R10, R14 ;  /* 0x0000000e000a7213 */ /* 0x000fe20000000000 */
[----:B------:R-:W-:-:S02]  /*0f40*/  IMAD.MOV.U32 R6, RZ, RZ, R3 ;  /* 0x000000ffff067224 */ /* 0x000fc400078e0003 */
[----:B------:R-:W-:Y:S02]  /*0f50*/  @!P1 IMAD.MOV R7, RZ, RZ, -R7 ;  /* 0x000000ffff079224 */ /* 0x000fe400078e0a07 */
[----:B------:R-:W-:Y:S01]  /*0f60*/  @!P4 IMAD.MOV R6, RZ, RZ, -R6 ;  /* 0x000000ffff06c224 */ /* 0x000fe200078e0a06 */
[----:B------:R-:W-:Y:S01]  /*0f70*/  ISETP.GT.U32.AND P4, PT, R0, R15, PT ;  /* 0x0000000f0000720c */ /* 0x000fe20003f84070 */
[--C-:B------:R-:W-:Y:S01]  /*0f80*/  @!P6 IMAD.IADD R13, R13, 0x1, -R0.reuse ;  /* 0x000000010d0de824 */ /* 0x100fe200078e0a00 */
[----:B------:R-:W-:Y:S01]  /*0f90*/  ISETP.GE.AND P6, PT, R14, RZ, PT ;  /* 0x000000ff0e00720c */ /* 0x000fe20003fc6270 */
[----:B------:R-:W-:Y:S01]  /*0fa0*/  IMAD.HI.U32 R3, R5, R10, RZ ;  /* 0x0000000a05037227 */ /* 0x000fe200078e00ff */
[----:B------:R-:W-:Y:S02]  /*0fb0*/  LOP3.LUT R14, R9, 0x24, RZ, 0xfc, !PT ;  /* 0x00000024090e7812 */ /* 0x000fe400078efcff */
[----:B------:R-:W-:Y:S01]  /*0fc0*/  ISETP.GT.U32.AND P1, PT, R0, R13, PT ;  /* 0x0000000d0000720c */ /* 0x000fe20003f24070 */
[----:B------:R-:W-:Y:S01]  /*0fd0*/  IMAD.MOV R3, RZ, RZ, -R3 ;  /* 0x000000ffff037224 */ /* 0x000fe200078e0a03 */
[----:B------:R-:W-:Y:S01]  /*0fe0*/  IABS R23, R14 ;  /* 0x0000000e00177213 */ /* 0x000fe20000000000 */
[----:B------:R-:W-:-:S02]  /*0ff0*/  @!P0 IMAD.IADD R11, R11, 0x1, -R0 ;  /* 0x000000010b0b8824 */ /* 0x000fc400078e0a00 */
[----:B------:R-:W-:Y:S02]  /*1000*/  IMAD.MOV.U32 R17, RZ, RZ, R8 ;  /* 0x000000ffff117224 */ /* 0x000fe400078e0008 */
[----:B------:R-:W-:Y:S01]  /*1010*/  @!P4 IMAD.IADD R15, R15, 0x1, -R0 ;  /* 0x000000010f0fc824 */ /* 0x000fe200078e0a00 */
[C---:B------:R-:W-:Y:S01]  /*1020*/  ISETP.GT.U32.AND P0, PT, R0.reuse, R11, PT ;  /* 0x0000000b0000720c */ /* 0x040fe20003f04070 */
[C---:B------:R-:W-:Y:S01]  /*1030*/  IMAD R3, R0.reuse, R3, R10 ;  /* 0x0000000300037224 */ /* 0x040fe200078e020a */
[----:B------:R-:W-:Y:S01]  /*1040*/  LOP3.LUT R10, R9, 0x1c, RZ, 0xfc, !PT ;  /* 0x0000001c090a7812 */ /* 0x000fe200078efcff */
[----:B------:R-:W-:Y:S01]  /*1050*/  IMAD.HI.U32 R8, R5, R17, RZ ;  /* 0x0000001105087227 */ /* 0x000fe200078e00ff */
[C---:B------:R-:W-:Y:S02]  /*1060*/  ISETP.GT.U32.AND P4, PT, R0.reuse, R15, PT ;  /* 0x0000000f0000720c */ /* 0x040fe40003f84070 */
[----:B------:R-:W-:Y:S01]  /*1070*/  IABS R19, R10 ;  /* 0x0000000a00137213 */ /* 0x000fe20000000000 */
[----:B------:R-:W-:Y:S01]  /*1080*/  @!P1 IMAD.IADD R13, R13, 0x1, -R0 ;  /* 0x000000010d0d9824 */ /* 0x000fe200078e0a00 */
[----:B------:R-:W-:Y:S01]  /*1090*/  ISETP.GT.U32.AND P1, PT, R0, R3, PT ;  /* 0x000000030000720c */ /* 0x000fe20003f24070 */
[----:B------:R-:W-:-:S02]  /*10a0*/  IMAD.MOV R8, RZ, RZ, -R8 ;  /* 0x000000ffff087224 */ /* 0x000fc400078e0a08 */
[----:B------:R-:W-:Y:S01]  /*10b0*/  @!P2 IMAD.MOV R4, RZ, RZ, -R4 ;  /* 0x000000ffff04a224 */ /* 0x000fe200078e0a04 */
[----:B------:R-:W-:Y:S01]  /*10c0*/  ISETP.GE.AND P2, PT, R12, RZ, PT ;  /* 0x000000ff0c00720c */ /* 0x000fe20003f46270 */
[----:B------:R-:W-:Y:S02]  /*10d0*/  IMAD R17, R0, R8, R17 ;  /* 0x0000000800117224 */ /* 0x000fe400078e0211 */
[--C-:B------:R-:W-:Y:S01]  /*10e0*/  @!P0 IMAD.IADD R11, R11, 0x1, -R0.reuse ;  /* 0x000000010b0b8824 */ /* 0x100fe200078e0a00 */
[----:B------:R-:W-:Y:S01]  /*10f0*/  ISETP.GE.AND P0, PT, R16, RZ, PT ;  /* 0x000000ff1000720c */ /* 0x000fe20003f06270 */
[--C-:B------:R-:W-:Y:S01]  /*1100*/  @!P4 IMAD.IADD R15, R15, 0x1, -R0.reuse ;  /* 0x000000010f0fc824 */ /* 0x100fe200078e0a00 */
[----:B------:R-:W-:Y:S01]  /*1110*/  ISETP.GT.U32.AND P4, PT, R0, R17, PT ;  /* 0x000000110000720c */ /* 0x000fe20003f84070 */
[----:B------:R-:W-:Y:S01]  /*1120*/  @!P3 IMAD.MOV R11, RZ, RZ, -R11 ;  /* 0x000000ffff0bb224 */ /* 0x000fe200078e0a0b */
[----:B------:R-:W-:Y:S01]  /*1130*/  ISETP.GE.AND P3, PT, R10, RZ, PT ;  /* 0x000000ff0a00720c */ /* 0x000fe20003f66270 */
[----:B------:R-:W-:Y:S01]  /*1140*/  @!P1 IMAD.IADD R3, R3, 0x1, -R0 ;  /* 0x0000000103039824 */ /* 0x000fe200078e0a00 */
[----:B------:R-:W-:Y:S01]  /*1150*/  LOP3.LUT R10, R9, 0x20, RZ, 0xfc, !PT ;  /* 0x00000020090a7812 */ /* 0x000fe200078efcff */
[----:B------:R-:W-:Y:S01]  /*1160*/  IMAD.HI.U32 R8, R5, R19, RZ ;  /* 0x0000001305087227 */ /* 0x000fe200078e00ff */
[----:B------:R-:W-:-:S02]  /*1170*/  LOP3.LUT R16, R9, 0x28, RZ, 0xfc, !PT ;  /* 0x0000002809107812 */ /* 0x000fc400078efcff */
[----:B------:R-:W-:Y:S01]  /*1180*/  ISETP.GT.U32.AND P1, PT, R0, R3, PT ;  /* 0x000000030000720c */ /* 0x000fe20003f24070 */
[----:B------:R-:W-:Y:S01]  /*1190*/  IMAD.MOV R8, RZ, RZ, -R8 ;  /* 0x000000ffff087224 */ /* 0x000fe200078e0a08 */
[----:B------:R-:W-:Y:S01]  /*11a0*/  IABS R21, R10 ;  /* 0x0000000a00157213 */ /* 0x000fe20000000000 */
[----:B------:R-:W-:Y:S01]  /*11b0*/  @!P5 IMAD.MOV R13, RZ, RZ, -R13 ;  /* 0x000000ffff0dd224 */ /* 0x000fe200078e0a0d */
[----:B------:R-:W-:Y:S01]  /*11c0*/  IABS R25, R16 ;  /* 0x0000001000197213 */ /* 0x000fe20000000000 */
[----:B------:R-:W-:Y:S01]  /*11d0*/  @!P4 IMAD.IADD R17, R17, 0x1, -R0 ;  /* 0x000000011111c824 */ /* 0x000fe200078e0a00 */
[----:B------:R-:W-:Y:S01]  /*11e0*/  ISETP.GE.AND P5, PT, R10, RZ, PT ;  /* 0x000000ff0a00720c */ /* 0x000fe20003fa6270 */
[C---:B------:R-:W-:Y:S02]  /*11f0*/  IMAD R19, R0.reuse, R8, R19 ;  /* 0x0000000800137224 */ /* 0x040fe400078e0213 */
[----:B------:R-:W-:Y:S01]  /*1200*/  IMAD.HI.U32 R8, R5, R21, RZ ;  /* 0x0000001505087227 */ /* 0x000fe200078e00ff */
[----:B------:R-:W-:-:S03]  /*1210*/  ISETP.GT.U32.AND P4, PT, R0, R17, PT ;  /* 0x000000110000720c */ /* 0x000fc60003f84070 */
[----:B------:R-:W-:Y:S01]  /*1220*/  @!P1 IMAD.IADD R3, R3, 0x1, -R0 ;  /* 0x0000000103039824 */ /* 0x000fe200078e0a00 */
[----:B------:R-:W-:Y:S01]  /*1230*/  ISETP.GE.AND P1, PT, R14, RZ, PT ;  /* 0x000000ff0e00720c */ /* 0x000fe20003f26270 */
[----:B------:R-:W-:Y:S01]  /*1240*/  IMAD.MOV R8, RZ, RZ, -R8 ;  /* 0x000000ffff087224 */ /* 0x000fe200078e0a08 */
[----:B------:R-:W-:Y:S01]  /*1250*/  LOP3.LUT R14, R9, 0x2c, RZ, 0xfc, !PT ;  /* 0x0000002c090e7812 */ /* 0x000fe200078efcff */
[----:B------:R-:W-:-:S04]  /*1260*/  IMAD.HI.U32 R12, R5, R25, RZ ;  /* 0x00000019050c7227 */ /* 0x000fc800078e00ff */
[----:B------:R-:W-:-:S04]  /*1270*/  IMAD.HI.U32 R10, R5, R23, RZ ;  /* 0x00000017050a7227 */ /* 0x000fc800078e00ff */
[C---:B------:R-:W-:Y:S01]  /*1280*/  IMAD R21, R0.reuse, R8, R21 ;  /* 0x0000000800157224 */ /* 0x040fe200078e0215 */
[----:B------:R-:W-:Y:S01]  /*1290*/  IABS R8, R14 ;  /* 0x0000000e00087213 */ /* 0x000fe20000000000 */
[----:B------:R-:W-:Y:S02]  /*12a0*/  IMAD.MOV R12, RZ, RZ, -R12 ;  /* 0x000000ffff0c7224 */ /* 0x000fe400078e0a0c */
[----:B------:R-:W-:Y:S02]  /*12b0*/  IMAD.MOV R10, RZ, RZ, -R10 ;  /* 0x000000ffff0a7224 */ /* 0x000fe400078e0a0a */
[C---:B------:R-:W-:Y:S02]  /*12c0*/  IMAD R25, R0.reuse, R12, R25 ;  /* 0x0000000c00197224 */ /* 0x040fe400078e0219 */
[----:B------:R-:W-:Y:S02]  /*12d0*/  IMAD.MOV.U32 R12, RZ, RZ, R8 ;  /* 0x000000ffff0c7224 */ /* 0x000fe400078e0008 */
[----:B------:R-:W-:-:S02]  /*12e0*/  IMAD R23, R0, R10, R23 ;  /* 0x0000000a00177224 */ /* 0x000fc400078e0217 */
[----:B------:R-:W-:Y:S01]  /*12f0*/  @!P4 IMAD.IADD R17, R17, 0x1, -R0 ;  /* 0x000000011111c824 */ /* 0x000fe200078e0a00 */
[C---:B------:R-:W-:Y:S01]  /*1300*/  ISETP.GT.U32.AND P4, PT, R0.reuse, R21, PT ;  /* 0x000000150000720c */ /* 0x040fe20003f84070 */
[----:B------:R-:W-:Y:S02]  /*1310*/  IMAD.MOV.U32 R8, RZ, RZ, R3 ;  /* 0x000000ffff087224 */ /* 0x000fe400078e0003 */
[----:B------:R-:W-:Y:S01]  /*1320*/  @!P2 IMAD.MOV R15, RZ, RZ, -R15 ;  /* 0x000000ffff0fa224 */ /* 0x000fe200078e0a0f */
[C---:B------:R-:W-:Y:S01]  /*1330*/  ISETP.GT.U32.AND P2, PT, R0.reuse, R19, PT ;  /* 0x000000130000720c */ /* 0x040fe20003f44070 */
[----:B------:R-:W-:Y:S01]  /*1340*/  @!P6 IMAD.MOV R8, RZ, RZ, -R8 ;  /* 0x000000ffff08e224 */ /* 0x000fe200078e0a08 */
[----:B------:R-:W-:Y:S01]  /*1350*/  ISETP.GT.U32.AND P6, PT, R0, R23, PT ;  /* 0x000000170000720c */ /* 0x000fe20003fc4070 */
[----:B------:R-:W-:-:S04]  /*1360*/  IMAD.HI.U32 R3, R5, R12, RZ ;  /* 0x0000000c05037227 */ /* 0x000fc800078e00ff */
[----:B------:R-:W-:Y:S02]  /*1370*/  IMAD.MOV R3, RZ, RZ, -R3 ;  /* 0x000000ffff037224 */ /* 0x000fe400078e0a03 */
[----:B------:R-:W-:Y:S01]  /*1380*/  @!P4 IMAD.IADD R21, R21, 0x1, -R0 ;  /* 0x000000011515c824 */ /* 0x000fe200078e0a00 */
[----:B------:R-:W-:Y:S01]  /*1390*/  ISETP.GE.AND P4, PT, R14, RZ, PT ;  /* 0x000000ff0e00720c */ /* 0x000fe20003f86270 */
[----:B------:R-:W-:Y:S01]  /*13a0*/  IMAD.HI.U32 R10, R5, R27, RZ ;  /* 0x0000001b050a7227 */ /* 0x000fe200078e00ff */
[----:B------:R-:W-:-:S03]  /*13b0*/  LOP3.LUT R14, R9, 0x34, RZ, 0xfc, !PT ;  /* 0x00000034090e7812 */ /* 0x000fc600078efcff */
[--C-:B------:R-:W-:Y:S01]  /*13c0*/  @!P2 IMAD.IADD R19, R19, 0x1, -R0.reuse ;  /* 0x000000011313a824 */ /* 0x100fe200078e0a00 */
[----:B------:R-:W-:Y:S01]  /*13d0*/  IABS R29, R14 ;  /* 0x0000000e001d7213 */ /* 0x000fe20000000000 */
[----:B------:R-:W-:Y:S01]  /*13e0*/  @!P6 IMAD.IADD R23, R23, 0x1, -R0 ;  /* 0x000000011717e824 */ /* 0x000fe200078e0a00 */
[C---:B------:R-:W-:Y:S01]  /*13f0*/  ISETP.GT.U32.AND P6, PT, R0.reuse, R21, PT ;  /* 0x000000150000720c */ /* 0x040fe20003fc4070 */
[C---:B------:R-:W-:Y:S01]  /*1400*/  IMAD R3, R0.reuse, R3, R12 ;  /* 0x0000000300037224 */ /* 0x040fe200078e020c */
[----:B------:R-:W-:Y:S01]  /*1410*/  ISETP.GT.U32.AND P2, PT, R0, R19, PT ;  /* 0x000000130000720c */ /* 0x000fe20003f44070 */
[----:B------:R-:W-:Y:S02]  /*1420*/  IMAD.MOV R10, RZ, RZ, -R10 ;  /* 0x000000ffff0a7224 */ /* 0x000fe400078e0a0a */
[----:B------:R-:W-:Y:S01]  /*1430*/  @!P0 IMAD.MOV R17, RZ, RZ, -R17 ;  /* 0x000000ffff118224 */ /* 0x000fe200078e0a11 */
[----:B------:R-:W-:Y:S01]  /*1440*/  ISETP.GE.AND P0, PT, R16, RZ, PT ;  /* 0x000000ff1000720c */ /* 0x000fe20003f06270 */
[----:B------:R-:W-:Y:S01]  /*1450*/  IMAD R27, R0, R10, R27 ;  /* 0x0000000a001b7224 */ /* 0x000fe200078e021b */
[----:B------:R-:W-:Y:S01]  /*1460*/  LOP3.LUT R16, R9, 0x38, RZ, 0xfc, !PT ;  /* 0x0000003809107812 */ /* 0x000fe200078efcff */
[----:B------:R-:W-:-:S03]  /*1470*/  IMAD.HI.U32 R10, R5, R29, RZ ;  /* 0x0000001d050a7227 */ /* 0x000fc600078e00ff */
[----:B------:R-:W-:Y:S01]  /*1480*/  IABS R31, R16 ;  /* 0x00000010001f7213 */ /* 0x000fe20000000000 */
[--C-:B------:R-:W-:Y:S01]  /*1490*/  @!P6 IMAD.IADD R21, R21, 0x1, -R0.reuse ;  /* 0x000000011515e824 */ /* 0x100fe200078e0a00 */
[C---:B------:R-:W-:Y:S01]  /*14a0*/  ISETP.GT.U32.AND P6, PT, R0.reuse, R3, PT ;  /* 0x000000030000720c */ /* 0x040fe20003fc4070 */
[----:B------:R-:W-:Y:S01]  /*14b0*/  @!P2 IMAD.IADD R19, R19, 0x1, -R0 ;  /* 0x000000011313a824 */ /* 0x000fe200078e0a00 */
[C---:B------:R-:W-:Y:S01]  /*14c0*/  ISETP.GT.U32.AND P2, PT, R0.reuse, R25, PT ;  /* 0x000000190000720c */ /* 0x040fe20003f44070 */
[----:B------:R-:W-:Y:S02]  /*14d0*/  IMAD.MOV R12, RZ, RZ, -R10 ;  /* 0x000000ffff0c7224 */ /* 0x000fe400078e0a0a */
[----:B------:R-:W-:Y:S01]  /*14e0*/  @!P3 IMAD.MOV R19, RZ, RZ, -R19 ;  /* 0x000000ffff13b224 */ /* 0x000fe200078e0a13 */
[C---:B------:R-:W-:Y:S01]  /*14f0*/  ISETP.GT.U32.AND P3, PT, R0.reuse, R23, PT ;  /* 0x000000170000720c */ /* 0x040fe20003f64070 */
[----:B------:R-:W-:Y:S02]  /*1500*/  IMAD R29, R0, R12, R29 ;  /* 0x0000000c001d7224 */ /* 0x000fe400078e021d */
[----:B------:R-:W-:-:S04]  /*1510*/  IMAD.HI.U32 R10, R5, R31, RZ ;  /* 0x0000001f050a7227 */ /* 0x000fc800078e00ff */
[--C-:B------:R-:W-:Y:S01]  /*1520*/  @!P6 IMAD.IADD R3, R3, 0x1, -R0.reuse ;  /* 0x000000010303e824 */ /* 0x100fe200078e0a00 */
[----:B------:R-:W-:Y:S01]  /*1530*/  ISETP.GT.U32.AND P6, PT, R0, R29, PT ;  /* 0x0000001d0000720c */ /* 0x000fe20003fc4070 */
[----:B------:R-:W-:Y:S02]  /*1540*/  @!P2 IMAD.IADD R25, R25, 0x1, -R0 ;  /* 0x000000011919a824 */ /* 0x000fe400078e0a00 */
[----:B------:R-:W-:-:S03]  /*1550*/  IMAD.HI.U32 R12, R5, R33, RZ ;  /* 0x00000021050c7227 */ /* 0x000fc600078e00ff */
[C---:B------:R-:W-:Y:S01]  /*1560*/  ISETP.GT.U32.AND P2, PT, R0.reuse, R25, PT ;  /* 0x000000190000720c */ /* 0x040fe20003f44070 */
[----:B------:R-:W-:Y:S01]  /*1570*/  @!P3 IMAD.IADD R23, R23, 0x1, -R0 ;  /* 0x000000011717b824 */ /* 0x000fe200078e0a00 */
[C---:B------:R-:W-:Y:S01]  /*1580*/  ISETP.GT.U32.AND P3, PT, R0.reuse, R27, PT ;  /* 0x0000001b0000720c */ /* 0x040fe20003f64070 */
[----:B------:R-:W-:Y:S02]  /*1590*/  IMAD.MOV R10, RZ, RZ, -R10 ;  /* 0x000000ffff0a7224 */ /* 0x000fe400078e0a0a */
[----:B------:R-:W-:Y:S02]  /*15a0*/  IMAD.MOV R12, RZ, RZ, -R12 ;  /* 0x000000ffff0c7224 */ /* 0x000fe400078e0a0c */
[----:B------:R-:W-:Y:S01]  /*15b0*/  @!P6 IMAD.IADD R29, R29, 0x1, -R0 ;  /* 0x000000011d1de824 */ /* 0x000fe200078e0a00 */
[C---:B------:R-:W-:Y:S01]  /*15c0*/  ISETP.GT.U32.AND P6, PT, R0.reuse, R3, PT ;  /* 0x000000030000720c */ /* 0x040fe20003fc4070 */
[----:B------:R-:W-:Y:S02]  /*15d0*/  IMAD R31, R0, R10, R31 ;  /* 0x0000000a001f7224 */ /* 0x000fe400078e021f */
[----:B------:R-:W-:-:S04]  /*15e0*/  IMAD.HI.U32 R10, R5, R35, RZ ;  /* 0x00000023050a7227 */ /* 0x000fc800078e00ff */
[----:B------:R-:W-:Y:S01]  /*15f0*/  @!P2 IMAD.IADD R25, R25, 0x1, -R0 ;  /* 0x000000011919a824 */ /* 0x000fe200078e0a00 */
[----:B------:R-:W-:Y:S01]  /*1600*/  ISETP.GE.AND P2, PT, R18, RZ, PT ;  /* 0x000000ff1200720c */ /* 0x000fe20003f46270 */
[C---:B------:R-:W-:Y:S01]  /*1610*/  IMAD R33, R0.reuse, R12, R33 ;  /* 0x0000000c00217224 */ /* 0x040fe200078e0221 */
[----:B------:R-:W-:Y:S01]  /*1620*/  LOP3.LUT R18, R9, 0x44, RZ, 0xfc, !PT ;  /* 0x0000004409127812 */ /* 0x000fe200078efcff */
[----:B------:R-:W-:Y:S02]  /*1630*/  IMAD.MOV R10, RZ, RZ, -R10 ;  /* 0x000000ffff0a7224 */ /* 0x000fe400078e0a0a */
[--C-:B------:R-:W-:Y:S01]  /*1640*/  @!P6 IMAD.IADD R3, R3, 0x1, -R0.reuse ;  /* 0x000000010303e824 */ /* 0x100fe200078e0a00 */
[----:B------:R-:W-:Y:S01]  /*1650*/  IABS R37, R18 ;  /* 0x0000001200257213 */ /* 0x000fe20000000000 */
[----:B------:R-:W-:Y:S01]  /*1660*/  @!P3 IMAD.IADD R27, R27, 0x1, -R0 ;  /* 0x000000011b1bb824 */ /* 0x000fe200078e0a00 */
[C---:B------:R-:W-:Y:S01]  /*1670*/  ISETP.GT.U32.AND P6, PT, R0.reuse, R33, PT ;  /* 0x000000210000720c */ /* 0x040fe20003fc4070 */
[----:B------:R-:W-:Y:S01]  /*1680*/  IMAD R35, R0, R10, R35 ;  /* 0x0000000a00237224 */ /* 0x000fe200078e0223 */
[----:B------:R-:W-:Y:S01]  /*1690*/  ISETP.GE.AND P3, PT, R14, RZ, PT ;  /* 0x000000ff0e00720c */ /* 0x000fe20003f66270 */
[----:B------:R-:W-:Y:S01]  /*16a0*/  IMAD.HI.U32 R10, R5, R37, RZ ;  /* 0x00000025050a7227 */ /* 0x000fe200078e00ff */
[----:B------:R-:W-:-:S03]  /*16b0*/  IABS R14, R24 ;  /* 0x00000018000e7213 */ /* 0x000fc60000000000 */
[----:B------:R-:W-:Y:S01]  /*16c0*/  @!P1 IMAD.MOV R23, RZ, RZ, -R23 ;  /* 0x000000ffff179224 */ /* 0x000fe200078e0a17 */
[----:B------:R-:W-:Y:S01]  /*16d0*/  ISETP.GT.U32.AND P1, PT, R0, R29, PT ;  /* 0x0000001d0000720c */ /* 0x000fe20003f24070 */
[----:B------:R-:W-:Y:S02]  /*16e0*/  IMAD.MOV R12, RZ, RZ, -R10 ;  /* 0x000000ffff0c7224 */ /* 0x000fe400078e0a0a */
[----:B------:R-:W-:-:S04]  /*16f0*/  IMAD.HI.U32 R10, R5, R14, RZ ;  /* 0x0000000e050a7227 */ /* 0x000fc800078e00ff */
[----:B------:R-:W-:Y:S02]  /*1700*/  IMAD.MOV R39, RZ, RZ, -R10 ;  /* 0x000000ffff277224 */ /* 0x000fe400078e0a0a */
[----:B------:R-:W-:Y:S01]  /*1710*/  @!P5 IMAD.MOV R21, RZ, RZ, -R21 ;  /* 0x000000ffff15d224 */ /* 0x000fe200078e0a15 */
[C---:B------:R-:W-:Y:S01]  /*1720*/  ISETP.GT.U32.AND P5, PT, R0.reuse, R27, PT ;  /* 0x0000001b0000720c */ /* 0x040fe20003fa4070 */
[----:B------:R-:W-:Y:S01]  /*1730*/  @!P0 IMAD.MOV R25, RZ, RZ, -R25 ;  /* 0x000000ffff198224 */ /* 0x000fe200078e0a19 */
[----:B------:R-:W-:Y:S01]  /*1740*/  ISETP.GT.U32.AND P0, PT, R0, R31, PT ;  /* 0x0000001f0000720c */ /* 0x000fe20003f04070 */
[--C-:B------:R-:W-:Y:S02]  /*1750*/  @!P6 IMAD.IADD R33, R33, 0x1, -R0.reuse ;  /* 0x000000012121e824 */ /* 0x100fe400078e0a00 */
[----:B------:R-:W-:Y:S02]  /*1760*/  IMAD.MOV.U32 R10, RZ, RZ, R3 ;  /* 0x000000ffff0a7224 */ /* 0x000fe400078e0003 */
[----:B------:R-:W-:Y:S01]  /*1770*/  @!P1 IMAD.IADD R29, R29, 0x1, -R0 ;  /* 0x000000011d1d9824 */ /* 0x000fe200078e0a00 */
[----:B------:R-:W-:Y:S01]  /*1780*/  ISETP.GE.AND P1, PT, R16, RZ, PT ;  /* 0x000000ff1000720c */ /* 0x000fe20003f26270 */
[----:B------:R-:W-:Y:S01]  /*1790*/  @!P4 IMAD.MOV R10, RZ, RZ, -R10 ;  /* 0x000000ffff0ac224 */ /* 0x000fe200078e0a0a */
[C---:B------:R-:W-:Y:S01]  /*17a0*/  ISETP.GT.U32.AND P4, PT, R0.reuse, R33, PT ;  /* 0x000000210000720c */ /* 0x040fe20003f84070 */
[C---:B------:R-:W-:Y:S01]  /*17b0*/  IMAD R37, R0.reuse, R12, R37 ;  /* 0x0000000c00257224 */ /* 0x040fe200078e0225 */
[----:B------:R-:W-:Y:S01]  /*17c0*/  LOP3.LUT R16, R9, 0x4c, RZ, 0xfc, !PT ;  /* 0x0000004c09107812 */ /* 0x000fe200078efcff */
[--C-:B------:R-:W-:Y:S01]  /*17d0*/  @!P5 IMAD.IADD R27, R27, 0x1, -R0.reuse ;  /* 0x000000011b1bd824 */ /* 0x100fe200078e0a00 */
[C---:B------:R-:W-:Y:S01]  /*17e0*/  ISETP.GT.U32.AND P5, PT, R0.reuse, R35, PT ;  /* 0x000000230000720c */ /* 0x040fe20003fa4070 */
[----:B------:R-:W-:Y:S01]  /*17f0*/  @!P0 IMAD.IADD R31, R31, 0x1, -R0 ;  /* 0x000000011f1f8824 */ /* 0x000fe200078e0a00 */
[----:B------:R-:W-:Y:S01]  /*1800*/  IABS R12, R16 ;  /* 0x00000010000c7213 */ /* 0x000fe20000000000 */
[C---:B------:R-:W-:Y:S01]  /*1810*/  IMAD R3, R0.reuse, R39, R14 ;  /* 0x0000002700037224 */ /* 0x040fe200078e020e */
[----:B------:R-:W-:Y:S01]  /*1820*/  LOP3.LUT R14, R9, 0x50, RZ, 0xfc, !PT ;  /* 0x00000050090e7812 */ /* 0x000fe200078efcff */
[----:B------:R-:W-:Y:S01]  /*1830*/  @!P3 IMAD.MOV R29, RZ, RZ, -R29 ;  /* 0x000000ffff1db224 */ /* 0x000fe200078e0a1d */
[C---:B------:R-:W-:Y:S01]  /*1840*/  ISETP.GT.U32.AND P6, PT, R0.reuse, R31, PT ;  /* 0x0000001f0000720c */ /* 0x040fe20003fc4070 */
[----:B------:R-:W-:Y:S01]  /*1850*/  IMAD.MOV.U32 R39, RZ, RZ, R12 ;  /* 0x000000ffff277224 */ /* 0x000fe200078e000c */
[C---:B------:R-:W-:Y:S01]  /*1860*/  ISETP.GT.U32.AND P3, PT, R0.reuse, R37, PT ;  /* 0x000000250000720c */ /* 0x040fe20003f64070 */
[----:B------:R-:W-:Y:S01]  /*1870*/  @!P4 IMAD.IADD R33, R33, 0x1, -R0 ;  /* 0x000000012121c824 */ /* 0x000fe200078e0a00 */
[----:B------:R-:W-:Y:S01]  /*1880*/  ISETP.GT.U32.AND P4, PT, R0, R3, PT ;  /* 0x000000030000720c */ /* 0x000fe20003f84070 */
[----:B------:R-:W-:Y:S01]  /*1890*/  IMAD.HI.U32 R12, R5, R39, RZ ;  /* 0x00000027050c7227 */ /* 0x000fe200078e00ff */
[----:B------:R-:W-:-:S02]  /*18a0*/  IABS R41, R14 ;  /* 0x0000000e00297213 */ /* 0x000fc40000000000 */
[----:B------:R-:W-:Y:S01]  /*18b0*/  ISETP.GE.AND P0, PT, R20, RZ, PT ;  /* 0x000000ff1400720c */ /* 0x000fe20003f06270 */
[----:B------:R-:W-:Y:S01]  /*18c0*/  IMAD.MOV R12, RZ, RZ, -R12 ;  /* 0x000000ffff0c7224 */ /* 0x000fe200078e0a0c */
[----:B------:R-:W-:Y:S01]  /*18d0*/  SHF.R.U32.HI R20, RZ, 0x6, R69 ;  /* 0x00000006ff147819 */ /* 0x000fe20000011645 */
[--C-:B------:R-:W-:Y:S02]  /*18e0*/  @!P5 IMAD.IADD R35, R35, 0x1, -R0.reuse ;  /* 0x000000012323d824 */ /* 0x100fe400078e0a00 */
[C---:B------:R-:W-:Y:S02]  /*18f0*/  IMAD R39, R0.reuse, R12, R39 ;  /* 0x0000000c00277224 */ /* 0x040fe400078e0227 */
[--C-:B------:R-:W-:Y:S01]  /*1900*/  @!P6 IMAD.IADD R31, R31, 0x1, -R0.reuse ;  /* 0x000000011f1fe824 */ /* 0x100fe200078e0a00 */
[----:B------:R-:W-:Y:S01]  /*1910*/  ISETP.GT.U32.AND P5, PT, R0, R35, PT ;  /* 0x000000230000720c */ /* 0x000fe20003fa4070 */
[--C-:B------:R-:W-:Y:S01]  /*1920*/  @!P3 IMAD.IADD R37, R37, 0x1, -R0.reuse ;  /* 0x000000012525b824 */ /* 0x100fe200078e0a00 */
[----:B------:R-:W-:Y:S01]  /*1930*/  ISETP.GE.AND P3, PT, R16, RZ, PT ;  /* 0x000000ff1000720c */ /* 0x000fe20003f66270 */
[----:B------:R-:W-:Y:S01]  /*1940*/  @!P4 IMAD.IADD R3, R3, 0x1, -R0 ;  /* 0x000000010303c824 */ /* 0x000fe200078e0a00 */
[----:B------:R-:W-:Y:S01]  /*1950*/  ISETP.GT.U32.AND P4, PT, R0, R39, PT ;  /* 0x000000270000720c */ /* 0x000fe20003f84070 */
[----:B------:R-:W-:Y:S01]  /*1960*/  @!P2 IMAD.MOV R27, RZ, RZ, -R27 ;  /* 0x000000ffff1ba224 */ /* 0x000fe200078e0a1b */
[----:B------:R-:W-:Y:S01]  /*1970*/  ISETP.GE.AND P2, PT, R22, RZ, PT ;  /* 0x000000ff1600720c */ /* 0x000fe20003f46270 */
[----:B------:R-:W-:Y:S01]  /*1980*/  @!P1 IMAD.MOV R31, RZ, RZ, -R31 ;  /* 0x000000ffff1f9224 */ /* 0x000fe200078e0a1f */
[----:B------:R-:W-:Y:S01]  /*1990*/  ISETP.GT.U32.AND P1, PT, R0, R37, PT ;  /* 0x000000250000720c */ /* 0x000fe20003f24070 */
[----:B------:R-:W-:Y:S01]  /*19a0*/  IMAD.HI.U32 R12, R5, R41, RZ ;  /* 0x00000029050c7227 */ /* 0x000fe200078e00ff */
[----:B------:R-:W-:-:S02]  /*19b0*/  LOP3.LUT R16, R9, 0x58, RZ, 0xfc, !PT ;  /* 0x0000005809107812 */ /* 0x000fc400078efcff */
[----:B------:R-:W-:Y:S01]  /*19c0*/  ISETP.GE.AND P6, PT, R18, RZ, PT ;  /* 0x000000ff1200720c */ /* 0x000fe20003fc6270 */
[----:B------:R-:W-:Y:S01]  /*19d0*/  IMAD.MOV R12, RZ, RZ, -R12 ;  /* 0x000000ffff0c7224 */ /* 0x000fe200078e0a0c */
[----:B------:R-:W-:Y:S01]  /*19e0*/  IABS R47, R16 ;  /* 0x00000010002f7213 */ /* 0x000fe20000000000 */
[--C-:B------:R-:W-:Y:S01]  /*19f0*/  @!P5 IMAD.IADD R35, R35, 0x1, -R0.reuse ;  /* 0x000000012323d824 */ /* 0x100fe200078e0a00 */
[----:B------:R-:W-:Y:S01]  /*1a00*/  LOP3.LUT R18, R9, 0x54, RZ, 0xfc, !PT ;  /* 0x0000005409127812 */ /* 0x000fe200078efcff */
[----:B------:R-:W-:Y:S01]  /*1a10*/  IMAD R41, R0, R12, R41 ;  /* 0x0000000c00297224 */ /* 0x000fe200078e0229 */
[----:B------:R-:W-:Y:S01]  /*1a20*/  ISETP.GE.AND P5, PT, R24, RZ, PT ;  /* 0x000000ff1800720c */ /* 0x000fe20003fa6270 */
[--C-:B------:R-:W-:Y:S01]  /*1a30*/  @!P4 IMAD.IADD R39, R39, 0x1, -R0.reuse ;  /* 0x000000012727c824 */ /* 0x100fe200078e0a00 */
[----:B------:R-:W-:Y:S01]  /*1a40*/  IABS R43, R18 ;  /* 0x00000012002b7213 */ /* 0x000fe20000000000 */
[----:B------:R-:W-:Y:S01]  /*1a50*/  @!P2 IMAD.MOV R35, RZ, RZ, -R35 ;  /* 0x000000ffff23a224 */ /* 0x000fe200078e0a23 */
[----:B------:R-:W-:Y:S01]  /*1a60*/  ISETP.GE.AND P2, PT, R14, RZ, PT ;  /* 0x000000ff0e00720c */ /* 0x000fe20003f46270 */
[----:B------:R-:W-:Y:S01]  /*1a70*/  @!P1 IMAD.IADD R37, R37, 0x1, -R0 ;  /* 0x0000000125259824 */ /* 0x000fe200078e0a00 */
[C---:B------:R-:W-:Y:S01]  /*1a80*/  ISETP.GT.U32.AND P1, PT, R0.reuse, R41, PT ;  /* 0x000000290000720c */ /* 0x040fe20003f24070 */
[----:B------:R-:W-:Y:S01]  /*1a90*/  IMAD.HI.U32 R14, R5, R47, RZ ;  /* 0x0000002f050e7227 */ /* 0x000fe200078e00ff */
[----:B------:R-:W-:-:S02]  /*1aa0*/  ISETP.GT.U32.AND P4, PT, R0, R39, PT ;  /* 0x000000270000720c */ /* 0x000fc40003f84070 */
[----:B------:R-:W-:Y:S01]  /*1ab0*/  LOP3.LUT R24, R9, 0x68, RZ, 0xfc, !PT ;  /* 0x0000006809187812 */ /* 0x000fe200078efcff */
[----:B------:R-:W-:Y:S01]  /*1ac0*/  @!P0 IMAD.MOV R33, RZ, RZ, -R33 ;  /* 0x000000ffff218224 */ /* 0x000fe200078e0a21 */
[----:B------:R-:W-:Y:S01]  /*1ad0*/  ISETP.GT.U32.AND P0, PT, R0, R3, PT ;  /* 0x000000030000720c */ /* 0x000fe20003f04070 */
[----:B------:R-:W-:Y:S01]  /*1ae0*/  IMAD.MOV R14, RZ, RZ, -R14 ;  /* 0x000000ffff0e7224 */ /* 0x000fe200078e0a0e */
[----:B------:R-:W-:Y:S01]  /*1af0*/  IABS R55, R24 ;  /* 0x0000001800377213 */ /* 0x000fe20000000000 */
[----:B------:R-:W-:Y:S01]  /*1b00*/  IMAD.HI.U32 R12, R5, R43, RZ ;  /* 0x0000002b050c7227 */ /* 0x000fe200078e00ff */
[----:B------:R-:W-:-:S03]  /*1b10*/  LOP3.LUT R22, R9, 0x64, RZ, 0xfc, !PT ;  /* 0x0000006409167812 */ /* 0x000fc600078efcff */
[C---:B------:R-:W-:Y:S01]  /*1b20*/  IMAD R47, R0.reuse, R14, R47 ;  /* 0x0000000e002f7224 */ /* 0x040fe200078e022f */
[----:B------:R-:W-:Y:S01]  /*1b30*/  IABS R53, R22 ;  /* 0x0000001600357213 */ /* 0x000fe20000000000 */
[--C-:B------:R-:W-:Y:S02]  /*1b40*/  @!P1 IMAD.IADD R41, R41, 0x1, -R0.reuse ;  /* 0x0000000129299824 */ /* 0x100fe400078e0a00 */
[----:B------:R-:W-:Y:S01]  /*1b50*/  @!P4 IMAD.IADD R39, R39, 0x1, -R0 ;  /* 0x000000012727c824 */ /* 0x000fe200078e0a00 */
[C---:B------:R-:W-:Y:S01]  /*1b60*/  ISETP.GT.U32.AND P4, PT, R0.reuse, R47, PT ;  /* 0x0000002f0000720c */ /* 0x040fe20003f84070 */
[----:B------:R-:W-:Y:S01]  /*1b70*/  IMAD.MOV R12, RZ, RZ, -R12 ;  /* 0x000000ffff0c7224 */ /* 0x000fe200078e0a0c */
[----:B------:R-:W-:Y:S01]  /*1b80*/  ISETP.GT.U32.AND P1, PT, R0, R41, PT ;  /* 0x000000290000720c */ /* 0x000fe20003f24070 */
[----:B------:R-:W-:Y:S01]  /*1b90*/  @!P0 IMAD.IADD R3, R3, 0x1, -R0 ;  /* 0x0000000103038824 */ /* 0x000fe200078e0a00 */
[----:B------:R-:W-:Y:S01]  /*1ba0*/  ISETP.GE.AND P0, PT, R18, RZ, PT ;  /* 0x000000ff1200720c */ /* 0x000fe20003f06270 */
[C---:B------:R-:W-:Y:S01]  /*1bb0*/  IMAD R43, R0.reuse, R12, R43 ;  /* 0x0000000c002b7224 */ /* 0x040fe200078e022b */
[C---:B------:R-:W-:Y:S01]  /*1bc0*/  LOP3.LUT R18, R9.reuse, 0x60, RZ, 0xfc, !PT ;  /* 0x0000006009127812 */ /* 0x040fe200078efcff */
[----:B------:R-:W-:Y:S01]  /*1bd0*/  IMAD.MOV.U32 R12, RZ, RZ, R3 ;  /* 0x000000ffff0c7224 */ /* 0x000fe200078e0003 */
[----:B------:R-:W-:Y:S01]  /*1be0*/  LOP3.LUT R3, R9, 0x5c, RZ, 0xfc, !PT ;  /* 0x0000005c09037812 */ /* 0x000fe200078efcff */
[----:B------:R-:W-:Y:S01]  /*1bf0*/  @!P6 IMAD.MOV R37, RZ, RZ, -R37 ;  /* 0x000000ffff25e224 */ /* 0x000fe200078e0a25 */
[C---:B------:R-:W-:Y:S01]  /*1c00*/  ISETP.GT.U32.AND P6, PT, R0.reuse, R43, PT ;  /* 0x0000002b0000720c */ /* 0x040fe20003fc4070 */
[----:B------:R-:W-:Y:S01]  /*1c10*/  @!P5 IMAD.MOV R12, RZ, RZ, -R12 ;  /* 0x000000ffff0cd224 */ /* 0x000fe200078e0a0c */
[----:B------:R-:W-:Y:S01]  /*1c20*/  IABS R49, R3 ;  /* 0x0000000300317213 */ /* 0x000fe20000000000 */
[--C-:B------:R-:W-:Y:S01]  /*1c30*/  @!P4 IMAD.IADD R47, R47, 0x1, -R0.reuse ;  /* 0x000000012f2fc824 */ /* 0x100fe200078e0a00 */
[----:B------:R-:W-:Y:S01]  /*1c40*/  IABS R51, R18 ;  /* 0x0000001200337213 */ /* 0x000fe20000000000 */
[----:B------:R-:W-:Y:S01]  /*1c50*/  @!P1 IMAD.IADD R41, R41, 0x1, -R0 ;  /* 0x0000000129299824 */ /* 0x000fe200078e0a00 */
[----:B------:R-:W-:Y:S01]  /*1c60*/  ISETP.GE.AND P1, PT, R3, RZ, PT ;  /* 0x000000ff0300720c */ /* 0x000fe20003f26270 */
[----:B------:R-:W-:Y:S01]  /*1c70*/  IMAD.HI.U32 R3, R5, R49, RZ ;  /* 0x0000003105037227 */ /* 0x000fe200078e00ff */
[----:B------:R-:W-:-:S02]  /*1c80*/  ISETP.GT.U32.AND P4, PT, R0, R47, PT ;  /* 0x0000002f0000720c */ /* 0x000fc40003f84070 */
[----:B------:R-:W-:Y:S01]  /*1c90*/  ISETP.GE.AND P5, PT, R16, RZ, PT ;  /* 0x000000ff1000720c */ /* 0x000fe20003fa6270 */
[----:B------:R-:W-:Y:S02]  /*1ca0*/  IMAD.MOV R3, RZ, RZ, -R3 ;  /* 0x000000ffff037224 */ /* 0x000fe400078e0a03 */
[----:B------:R-:W-:-:S04]  /*1cb0*/  IMAD.HI.U32 R14, R5, R51, RZ ;  /* 0x00000033050e7227 */ /* 0x000fc800078e00ff */
[C---:B------:R-:W-:Y:S02]  /*1cc0*/  IMAD R49, R0.reuse, R3, R49 ;  /* 0x0000000300317224 */ /* 0x040fe400078e0231 */
[----:B------:R-:W-:Y:S02]  /*1cd0*/  IMAD.MOV R14, RZ, RZ, -R14 ;  /* 0x000000ffff0e7224 */ /* 0x000fe400078e0a0e */
[--C-:B------:R-:W-:Y:S01]  /*1ce0*/  @!P4 IMAD.IADD R47, R47, 0x1, -R0.reuse ;  /* 0x000000012f2fc824 */ /* 0x100fe200078e0a00 */
[C---:B------:R-:W-:Y:S01]  /*1cf0*/  ISETP.GT.U32.AND P4, PT, R0.reuse, R49, PT ;  /* 0x000000310000720c */ /* 0x040fe20003f84070 */
[----:B------:R-:W-:Y:S02]  /*1d00*/  @!P6 IMAD.IADD R43, R43, 0x1, -R0 ;  /* 0x000000012b2be824 */ /* 0x000fe400078e0a00 */
[C---:B------:R-:W-:Y:S01]  /*1d10*/  IMAD R51, R0.reuse, R14, R51 ;  /* 0x0000000e00337224 */ /* 0x040fe200078e0233 */
[----:B------:R-:W-:Y:S01]  /*1d20*/  IABS R14, R26 ;  /* 0x0000001a000e7213 */ /* 0x000fe20000000000 */
[----:B------:R-:W-:Y:S01]  /*1d30*/  IMAD.HI.U32 R3, R5, R55, RZ ;  /* 0x0000003705037227 */ /* 0x000fe200078e00ff */
[----:B------:R-:W-:-:S03]  /*1d40*/  ISETP.GT.U32.AND P6, PT, R0, R43, PT ;  /* 0x0000002b0000720c */ /* 0x000fc60003fc4070 */
[----:B------:R-:W-:Y:S02]  /*1d50*/  IMAD.MOV R3, RZ, RZ, -R3 ;  /* 0x000000ffff037224 */ /* 0x000fe400078e0a03 */
[----:B------:R-:W-:-:S04]  /*1d60*/  IMAD.HI.U32 R16, R5, R53, RZ ;  /* 0x0000003505107227 */ /* 0x000fc800078e00ff */
[--C-:B------:R-:W-:Y:S01]  /*1d70*/  @!P4 IMAD.IADD R49, R49, 0x1, -R0.reuse ;  /* 0x000000013131c824 */ /* 0x100fe200078e0a00 */
[C---:B------:R-:W-:Y:S01]  /*1d80*/  ISETP.GT.U32.AND P4, PT, R0.reuse, R51, PT ;  /* 0x000000330000720c */ /* 0x040fe20003f84070 */
[----:B------:R-:W-:Y:S02]  /*1d90*/  IMAD R55, R0, R3, R55 ;  /* 0x0000000300377224 */ /* 0x000fe400078e0237 */
[----:B------:R-:W-:Y:S01]  /*1da0*/  @!P6 IMAD.IADD R43, R43, 0x1, -R0 ;  /* 0x000000012b2be824 */ /* 0x000fe200078e0a00 */
[----:B------:R-:W-:Y:S01]  /*1db0*/  ISETP.GE.AND P6, PT, R18, RZ, PT ;  /* 0x000000ff1200720c */ /* 0x000fe20003fc6270 */
[----:B------:R-:W-:Y:S01]  /*1dc0*/  IMAD.HI.U32 R3, R5, R14, RZ ;  /* 0x0000000e05037227 */ /* 0x000fe200078e00ff */
[----:B------:R-:W-:-:S03]  /*1dd0*/  LOP3.LUT R18, R9, 0x78, RZ, 0xfc, !PT ;  /* 0x0000007809127812 */ /* 0x000fc600078efcff */
[----:B------:R-:W-:Y:S01]  /*1de0*/  IMAD.MOV R16, RZ, RZ, -R16 ;  /* 0x000000ffff107224 */ /* 0x000fe200078e0a10 */
[----:B------:R-:W-:Y:S01]  /*1df0*/  IABS R61, R18 ;  /* 0x00000012003d7213 */ /* 0x000fe20000000000 */
[----:B------:R-:W-:-:S04]  /*1e00*/  IMAD.HI.U32 R9, R5, R57, RZ ;  /* 0x0000003905097227 */ /* 0x000fc800078e00ff */
[----:B------:R-:W-:Y:S02]  /*1e10*/  @!P4 IMAD.IADD R51, R51, 0x1, -R0 ;  /* 0x000000013333c824 */ /* 0x000fe400078e0a00 */
[----:B------:R-:W-:Y:S02]  /*1e20*/  IMAD.MOV R3, RZ, RZ, -R3 ;  /* 0x000000ffff037224 */ /* 0x000fe400078e0a03 */
[C---:B------:R-:W-:Y:S02]  /*1e30*/  IMAD R53, R0.reuse, R16, R53 ;  /* 0x0000001000357224 */ /* 0x040fe400078e0235 */
[----:B------:R-:W-:Y:S02]  /*1e40*/  IMAD.MOV R16, RZ, RZ, -R9 ;  /* 0x000000ffff107224 */ /* 0x000fe400078e0a09 */
[----:B------:R-:W-:Y:S01]  /*1e50*/  @!P3 IMAD.MOV R39, RZ, RZ, -R39 ;  /* 0x000000ffff27b224 */ /* 0x000fe200078e0a27 */
[C---:B------:R-:W-:Y:S01]  /*1e60*/  ISETP.GT.U32.AND P3, PT, R0.reuse, R49, PT ;  /* 0x000000310000720c */ /* 0x040fe20003f64070 */
[----:B------:R-:W-:Y:S01]  /*1e70*/  @!P2 IMAD.MOV R41, RZ, RZ, -R41 ;  /* 0x000000ffff29a224 */ /* 0x000fe200078e0a29 */
[C---:B------:R-:W-:Y:S01]  /*1e80*/  ISETP.GT.U32.AND P2, PT, R0.reuse, R51, PT ;  /* 0x000000330000720c */ /* 0x040fe20003f44070 */
[C---:B------:R-:W-:Y:S01]  /*1e90*/  IMAD R9, R0.reuse, R3, R14 ;  /* 0x0000000300097224 */ /* 0x040fe200078e020e */
[----:B------:R-:W-:Y:S01]  /*1ea0*/  ISETP.GT.U32.AND P4, PT, R0, R53, PT ;  /* 0x000000350000720c */ /* 0x000fe20003f84070 */
[----:B------:R-:W-:Y:S01]  /*1eb0*/  IMAD.HI.U32 R14, R5, R59, RZ ;  /* 0x0000003b050e7227 */ /* 0x000fe200078e00ff */
[----:B------:R-:W-:-:S03]  /*1ec0*/  SGXT.U32 R3, R20, 0x1 ;  /* 0x000000011403781a */ /* 0x000fc60000000000 */
[----:B------:R-:W-:Y:S01]  /*1ed0*/  IMAD.MOV R14, RZ, RZ, -R14 ;  /* 0x000000ffff0e7224 */ /* 0x000fe200078e0a0e */
[----:B------:R-:W-:Y:S01]  /*1ee0*/  LOP3.LUT R184, R3, 0x4, RZ, 0xfc, !PT ;  /* 0x0000000403b87812 */ /* 0x000fe200078efcff */
[----:B------:R-:W-:Y:S01]  /*1ef0*/  IMAD.HI.U32 R5, R5, R61, RZ ;  /* 0x0000003d05057227 */ /* 0x000fe200078e00ff */
[C---:B------:R-:W-:Y:S02]  /*1f00*/  LOP3.LUT R186, R3.reuse, 0x2, RZ, 0xfc, !PT ;  /* 0x0000000203ba7812 */ /* 0x040fe400078efcff */
[C---:B------:R-:W-:Y:S01]  /*1f10*/  LOP3.LUT R74, R3.reuse, 0x6, RZ, 0xfc, !PT ;  /* 0x00000006034a7812 */ /* 0x040fe200078efcff */
[C---:B------:R-:W-:Y:S01]  /*1f20*/  IMAD R57, R0.reuse, R16, R57 ;  /* 0x0000001000397224 */ /* 0x040fe200078e0239 */
[C---:B------:R-:W-:Y:S01]  /*1f30*/  LOP3.LUT R73, R3.reuse, 0x8, RZ, 0xfc, !PT ;  /* 0x0000000803497812 */ /* 0x040fe200078efcff */
[----:B------:R-:W-:Y:S01]  /*1f40*/  IMAD R59, R0, R14, R59 ;  /* 0x0000000e003b7224 */ /* 0x000fe200078e023b */
[----:B------:R-:W-:Y:S01]  /*1f50*/  LOP3.LUT R38, R3, 0xa, RZ, 0xfc, !PT ;  /* 0x0000000a03267812 */ /* 0x000fe200078efcff */
[----:B------:R-:W-:-:S02]  /*1f60*/  IMAD.MOV R5, RZ, RZ, -R5 ;  /* 0x000000ffff057224 */ /* 0x000fc400078e0a05 */
[----:B------:R-:W-:Y:S01]  /*1f70*/  @!P0 IMAD.MOV R43, RZ, RZ, -R43 ;  /* 0x000000ffff2b8224 */ /* 0x000fe200078e0a2b */
[C---:B------:R-:W-:Y:S01]  /*1f80*/  ISETP.GT.U32.AND P0, PT, R0.reuse, R55, PT ;  /* 0x000000370000720c */ /* 0x040fe20003f04070 */
[----:B------:R-:W-:Y:S01]  /*1f90*/  @!P5 IMAD.MOV R47, RZ, RZ, -R47 ;  /* 0x000000ffff2fd224 */ /* 0x000fe200078e0a2f */
[C---:B------:R-:W-:Y:S01]  /*1fa0*/  ISETP.GT.U32.AND P5, PT, R0.reuse, R9, PT ;  /* 0x000000090000720c */ /* 0x040fe20003fa4070 */
[--C-:B------:R-:W-:Y:S01]  /*1fb0*/  @!P3 IMAD.IADD R49, R49, 0x1, -R0.reuse ;  /* 0x000000013131b824 */ /* 0x100fe200078e0a00 */
[C---:B------:R-:W-:Y:S01]  /*1fc0*/  ISETP.GT.U32.AND P3, PT, R0.reuse, R57, PT ;  /* 0x000000390000720c */ /* 0x040fe20003f64070 */
[----:B------:R-:W-:Y:S01]  /*1fd0*/  @!P2 IMAD.IADD R51, R51, 0x1, -R0 ;  /* 0x000000013333a824 */ /* 0x000fe200078e0a00 */
[C---:B------:R-:W-:Y:S01]  /*1fe0*/  ISETP.GT.U32.AND P2, PT, R0.reuse, R59, PT ;  /* 0x0000003b0000720c */ /* 0x040fe20003f44070 */
[----:B------:R-:W-:Y:S01]  /*1ff0*/  IMAD R61, R0, R5, R61 ;  /* 0x00000005003d7224 */ /* 0x000fe200078e023d */
[----:B------:R-:W-:Y:S01]  /*2000*/  LOP3.LUT R5, RZ, R45, RZ, 0x33, !PT ;  /* 0x0000002dff057212 */ /* 0x000fe200078e33ff */
[----:B------:R-:W-:-:S02]  /*2010*/  IMAD R207, R3, R164, RZ ;  /* 0x000000a403cf7224 */ /* 0x000fc400078e02ff */
[--C-:B------:R-:W-:Y:S01]  /*2020*/  @!P4 IMAD.IADD R53, R53, 0x1, -R0.reuse ;  /* 0x000000013535c824 */ /* 0x100fe200078e0a00 */
[----:B------:R-:W-:Y:S01]  /*2030*/  ISETP.GT.U32.AND P4, PT, R0, R61, PT ;  /* 0x0000003d0000720c */ /* 0x000fe20003f84070 */
[----:B------:R-:W-:Y:S02]  /*2040*/  IMAD R205, R164, 0x2, R207 ;  /* 0x00000002a4cd7824 */ /* 0x000fe400078e02cf */
[--C-:B------:R-:W-:Y:S01]  /*2050*/  @!P0 IMAD.IADD R55, R55, 0x1, -R0.reuse ;  /* 0x0000000137378824 */ /* 0x100fe200078e0a00 */
[----:B------:R-:W-:Y:S01]  /*2060*/  ISETP.GE.AND P0, PT, R22, RZ, PT ;  /* 0x000000ff1600720c */ /* 0x000fe20003f06270 */
[----:B------:R-:W-:Y:S02]  /*2070*/  IMAD R203, R164, 0x2, R205 ;  /* 0x00000002a4cb7824 */ /* 0x000fe400078e02cd */
[--C-:B------:R-:W-:Y:S01]  /*2080*/  @!P5 IMAD.IADD R9, R9, 0x1, -R0.reuse ;  /* 0x000000010909d824 */ /* 0x100fe200078e0a00 */
[----:B------:R-:W-:Y:S01]  /*2090*/  ISETP.GT.U32.AND P5, PT, R0, R55, PT ;  /* 0x000000370000720c */ /* 0x000fe20003fa4070 */
[----:B------:R-:W-:-:S02]  /*20a0*/  @!P3 IMAD.IADD R57, R57, 0x1, -R0 ;  /* 0x000000013939b824 */ /* 0x000fc400078e0a00 */
[--C-:B------:R-:W-:Y:S01]  /*20b0*/  @!P2 IMAD.IADD R59, R59, 0x1, -R0.reuse ;  /* 0x000000013b3ba824 */ /* 0x100fe200078e0a00 */
[----:B------:R-:W-:Y:S01]  /*20c0*/  ISETP.GT.U32.AND P3, PT, R0, R9, PT ;  /* 0x000000090000720c */ /* 0x000fe20003f64070 */
[----:B------:R-:W-:Y:S01]  /*20d0*/  IMAD R201, R164, 0x2, R203 ;  /* 0x00000002a4c97824 */ /* 0x000fe200078e02cb */
[C---:B------:R-:W-:Y:S01]  /*20e0*/  ISETP.GT.U32.AND P2, PT, R0.reuse, R57, PT ;  /* 0x000000390000720c */ /* 0x040fe20003f44070 */
[----:B------:R-:W-:Y:S01]  /*20f0*/  @!P1 IMAD.MOV R49, RZ, RZ, -R49 ;  /* 0x000000ffff319224 */ /* 0x000fe200078e0a31 */
[C---:B------:R-:W-:Y:S01]  /*2100*/  ISETP.GT.U32.AND P1, PT, R0.reuse, R53, PT ;  /* 0x000000350000720c */ /* 0x040fe20003f24070 */
[----:B------:R-:W-:Y:S01]  /*2110*/  @!P6 IMAD.MOV R51, RZ, RZ, -R51 ;  /* 0x000000ffff33e224 */ /* 0x000fe200078e0a33 */
[----:B------:R-:W-:Y:S01]  /*2120*/  ISETP.GT.U32.AND P6, PT, R0, R59, PT ;  /* 0x0000003b0000720c */ /* 0x000fe20003fc4070 */
[----:B------:R-:W-:Y:S02]  /*2130*/  IMAD R199, R164, 0x2, R201 ;  /* 0x00000002a4c77824 */ /* 0x000fe400078e02c9 */
[----:B------:R-:W-:-:S02]  /*2140*/  @!P4 IMAD.IADD R61, R61, 0x1, -R0 ;  /* 0x000000013d3dc824 */ /* 0x000fc400078e0a00 */
[----:B------:R-:W-:Y:S02]  /*2150*/  IMAD R197, R164, 0x2, R199 ;  /* 0x00000002a4c57824 */ /* 0x000fe400078e02c7 */
[--C-:B------:R-:W-:Y:S01]  /*2160*/  @!P5 IMAD.IADD R55, R55, 0x1, -R0.reuse ;  /* 0x000000013737d824 */ /* 0x100fe200078e0a00 */
[----:B------:R-:W-:Y:S01]  /*2170*/  ISETP.GT.U32.AND P4, PT, R0, R61, PT ;  /* 0x0000003d0000720c */ /* 0x000fe20003f84070 */
[----:B------:R-:W-:Y:S01]  /*2180*/  IMAD R195, R164, 0x2, R197 ;  /* 0x00000002a4c37824 */ /* 0x000fe200078e02c5 */
[----:B------:R-:W-:Y:S01]  /*2190*/  ISETP.GE.AND P5, PT, R26, RZ, PT ;  /* 0x000000ff1a00720c */ /* 0x000fe20003fa6270 */
[--C-:B------:R-:W-:Y:S01]  /*21a0*/  @!P1 IMAD.IADD R53, R53, 0x1, -R0.reuse ;  /* 0x0000000135359824 */ /* 0x100fe200078e0a00 */
[----:B------:R-:W-:Y:S01]  /*21b0*/  ISETP.GE.AND P1, PT, R24, RZ, PT ;  /* 0x000000ff1800720c */ /* 0x000fe20003f26270 */
[--C-:B------:R-:W-:Y:S01]  /*21c0*/  @!P3 IMAD.IADD R9, R9, 0x1, -R0.reuse ;  /* 0x000000010909b824 */ /* 0x100fe200078e0a00 */
[----:B------:R-:W-:Y:S01]  /*21d0*/  ISETP.GE.AND P3, PT, R28, RZ, PT ;  /* 0x000000ff1c00720c */ /* 0x000fe20003f66270 */
[--C-:B------:R-:W-:Y:S01]  /*21e0*/  @!P2 IMAD.IADD R57, R57, 0x1, -R0.reuse ;  /* 0x000000013939a824 */ /* 0x100fe200078e0a00 */
[----:B------:R-:W-:Y:S01]  /*21f0*/  ISETP.GE.AND P2, PT, R30, RZ, PT ;  /* 0x000000ff1e00720c */ /* 0x000fe20003f46270 */
[----:B------:R-:W-:Y:S01]  /*2200*/  @!P6 IMAD.IADD R59, R59, 0x1, -R0 ;  /* 0x000000013b3be824 */ /* 0x000fe200078e0a00 */
[----:B------:R-:W-:Y:S01]  /*2210*/  ISETP.GE.AND P6, PT, R18, RZ, PT ;  /* 0x000000ff1200720c */ /* 0x000fe20003fc6270 */
[----:B------:R-:W-:-:S02]  /*2220*/  IMAD R191, R164, 0x2, R195 ;  /* 0x00000002a4bf7824 */ /* 0x000fc400078e02c3 */
[----:B----4-:R-:W-:Y:S01]  /*2230*/  IMAD R190, R190, UR4, RZ ;  /* 0x00000004bebe7c24 */ /* 0x010fe2000f8e02ff */
[----:B------:R-:W1:Y:S01]  /*2240*/  LDCU UR4, c[0x0][0x3b0] ;  /* 0x00007600ff0477ac */ /* 0x000e620008000800 */
[C---:B------:R-:W-:Y:S02]  /*2250*/  IMAD R189, R164.reuse, 0x2, R191 ;  /* 0x00000002a4bd7824 */ /* 0x040fe400078e02bf */
[----:B------:R-:W-:Y:S01]  /*2260*/  @!P4 IMAD.IADD R61, R61, 0x1, -R0 ;  /* 0x000000013d3dc824 */ /* 0x000fe200078e0a00 */
[----:B------:R-:W-:Y:S01]  /*2270*/  ISETP.NE.AND P4, PT, R45, RZ, PT ;  /* 0x000000ff2d00720c */ /* 0x000fe20003f85270 */
[----:B------:R-:W-:Y:S02]  /*2280*/  IMAD R187, R164, 0x2, R189 ;  /* 0x00000002a4bb7824 */ /* 0x000fe400078e02bd */
[----:B------:R-:W-:Y:S01]  /*2290*/  @!P0 IMAD.MOV R53, RZ, RZ, -R53 ;  /* 0x000000ffff358224 */ /* 0x000fe200078e0a35 */
[----:B-----5:R-:W-:Y:S01]  /*22a0*/  LEA R88, P0, R190, UR12, 0x2 ;  /* 0x0000000cbe587c11 */ /* 0x020fe2000f8010ff */
[----:B------:R-:W-:Y:S01]  /*22b0*/  IMAD R185, R164, 0x2, R187 ;  /* 0x00000002a4b97824 */ /* 0x000fe200078e02bb */
[C---:B------:R-:W-:Y:S01]  /*22c0*/  SEL R70, R5.reuse, R11, !P4 ;  /* 0x0000000b05467207 */ /* 0x040fe20006000000 */
[----:B------:R-:W-:Y:S01]  /*22d0*/  @!P1 IMAD.MOV R55, RZ, RZ, -R55 ;  /* 0x000000ffff379224 */ /* 0x000fe200078e0a37 */
[C---:B------:R-:W-:Y:S01]  /*22e0*/  SEL R11, R5.reuse, R10, !P4 ;  /* 0x0000000a050b7207 */ /* 0x040fe20006000000 */
[----:B------:R-:W-:Y:S01]  /*22f0*/  @!P5 IMAD.MOV R9, RZ, RZ, -R9 ;  /* 0x000000ffff09d224 */ /* 0x000fe200078e0a09 */
[----:B------:R-:W-:Y:S01]  /*2300*/  LEA.HI.X.SX32 R10, R190, UR13, 0x2, P0 ;  /* 0x0000000dbe0a7c11 */ /* 0x000fe200080f16ff */
[----:B------:R-:W-:Y:S01]  /*2310*/  @!P3 IMAD.MOV R57, RZ, RZ, -R57 ;  /* 0x000000ffff39b224 */ /* 0x000fe200078e0a39 */
[----:B------:R-:W-:Y:S01]  /*2320*/  ISETP.GT.AND P0, PT, R188, 0x1f, PT ;  /* 0x0000001fbc00780c */ /* 0x000fe20003f04270 */
[----:B------:R-:W-:Y:S01]  /*2330*/  @!P2 IMAD.MOV R59, RZ, RZ, -R59 ;  /* 0x000000ffff3ba224 */ /* 0x000fe200078e0a3b */
[C---:B------:R-:W-:Y:S01]  /*2340*/  SEL R52, R5.reuse, R12, !P4 ;  /* 0x0000000c05347207 */ /* 0x040fe20006000000 */
[----:B------:R-:W-:Y:S01]  /*2350*/  @!P6 IMAD.MOV R61, RZ, RZ, -R61 ;  /* 0x000000ffff3de224 */ /* 0x000fe200078e0a3d */
[C---:B------:R-:W-:Y:S01]  /*2360*/  SEL R72, R5.reuse, R6, !P4 ;  /* 0x0000000605487207 */ /* 0x040fe20006000000 */
[----:B------:R-:W-:Y:S01]  /*2370*/  IMAD R75, R164, 0x2, R185 ;  /* 0x00000002a44b7824 */ /* 0x000fe200078e02b9 */
[C---:B------:R-:W-:Y:S01]  /*2380*/  SEL R67, R5.reuse, R13, !P4 ;  /* 0x0000000d05437207 */ /* 0x040fe20006000000 */
[----:B-1----:R-:W-:Y:S01]  /*2390*/  IMAD R70, R70, UR4, RZ ;  /* 0x0000000446467c24 */ /* 0x002fe2000f8e02ff */
[C---:B------:R-:W-:Y:S01]  /*23a0*/  SEL R12, R5.reuse, R39, !P4 ;  /* 0x00000027050c7207 */ /* 0x040fe20006000000 */
[----:B------:R-:W-:Y:S01]  /*23b0*/  IMAD R72, R72, UR4, RZ ;  /* 0x0000000448487c24 */ /* 0x000fe2000f8e02ff */
[----:B------:R-:W-:Y:S01]  /*23c0*/  SEL R50, R5, R41, !P4 ;  /* 0x0000002905327207 */ /* 0x000fe20006000000 */
[----:B------:R-:W-:Y:S01]  /*23d0*/  IMAD R67, R67, UR4, RZ ;  /* 0x0000000443437c24 */ /* 0x000fe2000f8e02ff */
[C---:B------:R-:W-:Y:S01]  /*23e0*/  SEL R48, R5.reuse, R47, !P4 ;  /* 0x0000002f05307207 */ /* 0x040fe20006000000 */
[----:B------:R-:W-:Y:S01]  /*23f0*/  IMAD R52, R52, UR4, RZ ;  /* 0x0000000434347c24 */ /* 0x000fe2000f8e02ff */
[----:B------:R-:W-:Y:S01]  /*2400*/  LEA R122, P1, R192, UR14, 0x2 ;  /* 0x0000000ec07a7c11 */ /* 0x000fe2000f8210ff */
[----:B------:R-:W-:Y:S01]  /*2410*/  IMAD R50, R50, UR4, RZ ;  /* 0x0000000432327c24 */ /* 0x000fe2000f8e02ff */
[C---:B------:R-:W-:Y:S01]  /*2420*/  SEL R71, R5.reuse, R7, !P4 ;  /* 0x0000000705477207 */ /* 0x040fe20006000000 */
[----:B------:R-:W-:Y:S01]  /*2430*/  IMAD R48, R48, UR4, RZ ;  /* 0x0000000430307c24 */ /* 0x000fe2000f8e02ff */
[----:B------:R-:W-:-:S02]  /*2440*/  SEL R66, R5, R15, !P4 ;  /* 0x0000000f05427207 */ /* 0x000fc40006000000 */
[----:B------:R-:W-:Y:S01]  /*2450*/  SEL R65, R5, R8, !P4 ;  /* 0x0000000805417207 */ /* 0x000fe20006000000 */
[----:B------:R-:W-:Y:S01]  /*2460*/  IMAD R71, R71, UR4, RZ ;  /* 0x0000000447477c24 */ /* 0x000fe2000f8e02ff */
[C---:B------:R-:W-:Y:S01]  /*2470*/  SEL R64, R5.reuse, R17, !P4 ;  /* 0x0000001105407207 */ /* 0x040fe20006000000 */
[----:B------:R-:W-:Y:S01]  /*2480*/  IMAD R66, R66, UR4, RZ ;  /* 0x0000000442427c24 */ /* 0x000fe2000f8e02ff */
        /* <DEDUP_REMOVED lines=8> */
[----:B------:R-:W-:-:S02]  /*2510*/  SEL R58, R5, R27, !P4 ;  /* 0x0000001b053a7207 */ /* 0x000fc40006000000 */
[C---:B------:R-:W-:Y:S01]  /*2520*/  SEL R29, R5.reuse, R29, !P4 ;  /* 0x0000001d051d7207 */ /* 0x040fe20006000000 */
[----:B------:R-:W-:Y:S01]  /*2530*/  IMAD R60, R60, UR4, RZ ;  /* 0x000000043c3c7c24 */ /* 0x000fe2000f8e02ff */
[C---:B------:R-:W-:Y:S01]  /*2540*/  SEL R56, R5.reuse, R31, !P4 ;  /* 0x0000001f05387207 */ /* 0x040fe20006000000 */
[----:B------:R-:W-:Y:S01]  /*2550*/  IMAD R58, R58, UR4, RZ ;  /* 0x000000043a3a7c24 */ /* 0x000fe2000f8e02ff */
[C---:B------:R-:W-:Y:S02]  /*2560*/  SEL R33, R5.reuse, R33, !P4 ;  /* 0x0000002105217207 */ /* 0x040fe40006000000 */
[C---:B------:R-:W-:Y:S01]  /*2570*/  SEL R54, R5.reuse, R35, !P4 ;  /* 0x0000002305367207 */ /* 0x040fe20006000000 */
[----:B------:R-:W-:Y:S01]  /*2580*/  IMAD R56, R56, UR4, RZ ;  /* 0x0000000438387c24 */ /* 0x000fe2000f8e02ff */
[C---:B------:R-:W-:Y:S02]  /*2590*/  SEL R37, R5.reuse, R37, !P4 ;  /* 0x0000002505257207 */ /* 0x040fe40006000000 */
[C---:B------:R-:W-:Y:S01]  /*25a0*/  SEL R43, R5.reuse, R43, !P4 ;  /* 0x0000002b052b7207 */ /* 0x040fe20006000000 */
[----:B------:R-:W-:Y:S01]  /*25b0*/  IMAD R54, R54, UR4, RZ ;  /* 0x0000000436367c24 */ /* 0x000fe2000f8e02ff */
[----:B------:R-:W-:-:S02]  /*25c0*/  SEL R47, R5, R49, !P4 ;  /* 0x00000031052f7207 */ /* 0x000fc40006000000 */
[C---:B------:R-:W-:Y:S01]  /*25d0*/  SEL R46, R5.reuse, R51, !P4 ;  /* 0x00000033052e7207 */ /* 0x040fe20006000000 */
[----:B------:R-:W-:Y:S01]  /*25e0*/  IMAD R51, R12, UR4, RZ ;  /* 0x000000040c337c24 */ /* 0x000fe2000f8e02ff */
[----:B------:R-:W-:Y:S01]  /*25f0*/  SEL R45, R5, R53, !P4 ;  /* 0x00000035052d7207 */ /* 0x000fe20006000000 */
        /* <DEDUP_REMOVED lines=12> */
[----:B------:R-:W-:Y:S01]  /*26c0*/  IMAD R5, R164, 0x2, R75 ;  /* 0x00000002a4057824 */ /* 0x000fe200078e024b */
[----:B------:R-:W-:Y:S01]  /*26d0*/  SEL R6, RZ, 0x4, !P0 ;  /* 0x00000004ff067807 */ /* 0x000fe20004000000 */
[----:B------:R-:W-:Y:S01]  /*26e0*/  IMAD R46, R46, UR4, RZ ;  /* 0x000000042e2e7c24 */ /* 0x000fe2000f8e02ff */
[-C--:B------:R-:W-:Y:S01]  /*26f0*/  ISETP.GE.AND P2, PT, R184, R193.reuse, PT ;  /* 0x000000c1b800720c */ /* 0x080fe20003f46270 */
[----:B------:R-:W-:Y:S01]  /*2700*/  IMAD R7, R164, 0x2, R5 ;  /* 0x00000002a4077824 */ /* 0x000fe200078e0205 */
[----:B------:R-:W-:Y:S01]  /*2710*/  LEA.HI.X.SX32 R8, R192, UR15, 0x2, P1 ;  /* 0x0000000fc0087c11 */ /* 0x000fe200088f16ff */
[----:B------:R-:W-:Y:S01]  /*2720*/  IMAD R47, R47, UR4, RZ ;  /* 0x000000042f2f7c24 */ /* 0x000fe2000f8e02ff */
[-C--:B------:R-:W-:Y:S01]  /*2730*/  ISETP.GE.AND P1, PT, R3, R193.reuse, PT ;  /* 0x000000c10300720c */ /* 0x080fe20003f26270 */
[----:B------:R-:W-:Y:S01]  /*2740*/  IMAD R44, R44, UR4, RZ ;  /* 0x000000042c2c7c24 */ /* 0x000fe2000f8e02ff */
[C---:B------:R-:W-:Y:S01]  /*2750*/  SEL R9, R6.reuse, RZ, !P2 ;  /* 0x000000ff06097207 */ /* 0x040fe20005000000 */
[----:B------:R-:W-:Y:S01]  /*2760*/  IMAD R45, R45, UR4, RZ ;  /* 0x000000042d2d7c24 */ /* 0x000fe2000f8e02ff */
[----:B------:R-:W-:Y:S01]  /*2770*/  SEL R0, R6, RZ, !P1 ;  /* 0x000000ff06007207 */ /* 0x000fe20004800000 */
[----:B------:R-:W-:Y:S01]  /*2780*/  IMAD R42, R42, UR4, RZ ;  /* 0x000000042a2a7c24 */ /* 0x000fe2000f8e02ff */
[----:B------:R-:W-:Y:S01]  /*2790*/  ISETP.NE.U32.AND P3, PT, R9, RZ, PT ;  /* 0x000000ff0900720c */ /* 0x000fe20003f65070 */
[----:B------:R-:W-:Y:S01]  /*27a0*/  IMAD R9, R164, 0x2, R7 ;  /* 0x00000002a4097824 */ /* 0x000fe200078e0207 */
[----:B------:R-:W-:Y:S01]  /*27b0*/  ISETP.GE.AND P0, PT, R186, R193, PT ;  /* 0x000000c1ba00720c */ /* 0x000fe20003f06270 */
[----:B------:R-:W-:Y:S01]  /*27c0*/  IMAD R43, R13, UR4, RZ ;  /* 0x000000040d2b7c24 */ /* 0x000fe2000f8e02ff */
[----:B------:R-:W-:Y:S01]  /*27d0*/  ISETP.NE.U32.AND P1, PT, R0, RZ, PT ;  /* 0x000000ff0000720c */ /* 0x000fe20003f25070 */
[----:B------:R-:W-:Y:S01]  /*27e0*/  IMAD R0, R164, 0x2, R9 ;  /* 0x00000002a4007824 */ /* 0x000fe200078e0209 */
[----:B------:R-:W-:Y:S01]  /*27f0*/  SEL R4, R6, RZ, !P0 ;  /* 0x000000ff06047207 */ /* 0x000fe20004000000 */
[----:B------:R-:W-:Y:S01]  /*2800*/  IMAD R40, R40, UR4, RZ ;  /* 0x0000000428287c24 */ /* 0x000fe2000f8e02ff */
[-C--:B------:R-:W-:Y:S01]  /*2810*/  LEA R86, P0, R5, R88.reuse, 0x2 ;  /* 0x0000005805567211 */ /* 0x080fe200078010ff */
[----:B------:R-:W-:Y:S01]  /*2820*/  IMAD R41, R41, UR4, RZ ;  /* 0x0000000429297c24 */ /* 0x000fe2000f8e02ff */
[-C--:B------:R-:W-:Y:S01]  /*2830*/  LEA R84, P5, R7, R88.reuse, 0x2 ;  /* 0x0000005807547211 */ /* 0x080fe200078a10ff */
[----:B------:R-:W-:Y:S01]  /*2840*/  IMAD R39, R39, UR4, RZ ;  /* 0x0000000427277c24 */ /* 0x000fe2000f8e02ff */
[----:B------:R-:W-:Y:S01]  /*2850*/  LEA R166, P4, R9, R88, 0x2 ;  /* 0x0000005809a67211 */ /* 0x000fe200078810ff */
[----:B------:R-:W-:Y:S01]  /*2860*/  USHF.L.U32 UR4, UR8, 0x15, URZ ;  /* 0x0000001508047899 */ /* 0x000fe200080006ff */
[----:B------:R-:W-:-:S02]  /*2870*/  LEA.HI.X.SX32 R87, R5, R10, 0x2, P0 ;  /* 0x0000000a05577211 */ /* 0x000fc400000f16ff */
[----:B------:R-:W-:Y:S01]  /*2880*/  LEA R168, P6, R0, R88, 0x2 ;  /* 0x0000005800a87211 */ /* 0x000fe200078c10ff */
[----:B------:R-:W-:Y:S01]  /*2890*/  ULOP3.LUT UR4, UR4, 0x600000, URZ, 0xc0, !UPT ;  /* 0x0060000004047892 */ /* 0x000fe2000f8ec0ff */
[----:B------:R-:W-:Y:S02]  /*28a0*/  LEA.HI.X.SX32 R85, R7, R10, 0x2, P5 ;  /* 0x0000000a07557211 */ /* 0x000fe400028f16ff */
[----:B------:R-:W-:Y:S02]  /*28b0*/  LEA R110, P0, R207, R88, 0x2 ;  /* 0x00000058cf6e7211 */ /* 0x000fe400078010ff */
[----:B------:R-:W-:Y:S02]  /*28c0*/  ISETP.GE.AND P5, PT, R74, R193, PT ;  /* 0x000000c14a00720c */ /* 0x000fe40003fa6270 */
[-C--:B------:R-:W-:Y:S02]  /*28d0*/  LEA.HI.X.SX32 R167, R9, R10.reuse, 0x2, P4 ;  /* 0x0000000a09a77211 */ /* 0x080fe400020f16ff */
[----:B------:R-:W-:-:S02]  /*28e0*/  LEA.HI.X.SX32 R169, R0, R10, 0x2, P6 ;  /* 0x0000000a00a97211 */ /* 0x000fc400030f16ff */
[----:B------:R-:W-:Y:S02]  /*28f0*/  LEA R106, P4, R203, R88, 0x2 ;  /* 0x00000058cb6a7211 */ /* 0x000fe400078810ff */
[-C--:B------:R-:W-:Y:S02]  /*2900*/  LEA.HI.X.SX32 R111, R207, R10.reuse, 0x2, P0 ;  /* 0x0000000acf6f7211 */ /* 0x080fe400000f16ff */
[----:B------:R-:W-:Y:S02]  /*2910*/  SEL R0, R6, RZ, !P5 ;  /* 0x000000ff06007207 */ /* 0x000fe40006800000 */
[----:B------:R-:W-:Y:S02]  /*2920*/  ISETP.GE.AND P0, PT, R73, R193, PT ;  /* 0x000000c14900720c */ /* 0x000fe40003f06270 */
[----:B------:R-:W-:Y:S02]  /*2930*/  LEA.HI.X.SX32 R107, R203, R10, 0x2, P4 ;  /* 0x0000000acb6b7211 */ /* 0x000fe400020f16ff */
[----:B------:R-:W-:-:S02]  /*2940*/  ISETP.NE.U32.AND P4, PT, R0, RZ, PT ;  /* 0x000000ff0000720c */ /* 0x000fc40003f85070 */
[----:B------:R-:W-:Y:S02]  /*2950*/  SEL R0, R6, RZ, !P0 ;  /* 0x000000ff06007207 */ /* 0x000fe40004000000 */
[-C--:B------:R-:W-:Y:S02]  /*2960*/  LEA R100, P0, R197, R88.reuse, 0x2 ;  /* 0x00000058c5647211 */ /* 0x080fe400078010ff */
[----:B------:R-:W-:Y:S02]  /*2970*/  LEA R108, P6, R205, R88, 0x2 ;  /* 0x00000058cd6c7211 */ /* 0x000fe400078c10ff */
[----:B------:R-:W-:Y:S02]  /*2980*/  LEA.HI.X.SX32 R101, R197, R10, 0x2, P0 ;  /* 0x0000000ac5657211 */ /* 0x000fe400000f16ff */
[----:B------:R-:W-:Y:S02]  /*2990*/  LEA R98, P0, R195, R88, 0x2 ;  /* 0x00000058c3627211 */ /* 0x000fe400078010ff */
[----:B------:R-:W-:-:S02]  /*29a0*/  LEA.HI.X.SX32 R109, R205, R10, 0x2, P6 ;  /* 0x0000000acd6d7211 */ /* 0x000fc400030f16ff */
[----:B------:R-:W-:Y:S02]  /*29b0*/  LEA.HI.X.SX32 R99, R195, R10, 0x2, P0 ;  /* 0x0000000ac3637211 */ /* 0x000fe400000f16ff */
[-C--:B------:R-:W-:Y:S02]  /*29c0*/  LEA R96, P0, R191, R88.reuse, 0x2 ;  /* 0x00000058bf607211 */ /* 0x080fe400078010ff */
[----:B------:R-:W-:Y:S02]  /*29d0*/  LEA R102, P6, R199, R88, 0x2 ;  /* 0x00000058c7667211 */ /* 0x000fe400078c10ff */
[----:B------:R-:W-:Y:S02]  /*29e0*/  LEA.HI.X.SX32 R97, R191, R10, 0x2, P0 ;  /* 0x0000000abf617211 */ /* 0x000fe400000f16ff */
[----:B------:R-:W-:Y:S02]  /*29f0*/  LEA R92, P0, R189, R88, 0x2 ;  /* 0x00000058bd5c7211 */ /* 0x000fe400078010ff */
[----:B------:R-:W-:-:S02]  /*2a00*/  LEA.HI.X.SX32 R103, R199, R10, 0x2, P6 ;  /* 0x0000000ac7677211 */ /* 0x000fc400030f16ff */
[----:B------:R-:W-:Y:S02]  /*2a10*/  LEA.HI.X.SX32 R93, R189, R10, 0x2, P0 ;  /* 0x0000000abd5d7211 */ /* 0x000fe400000f16ff */
[C---:B------:R-:W-:Y:S02]  /*2a20*/  LEA R90, P0, R187.reuse, R88, 0x2 ;  /* 0x00000058bb5a7211 */ /* 0x040fe400078010ff */
[----:B------:R-:W-:Y:S02]  /*2a30*/  LEA R82, P6, R72, R122, 0x2 ;  /* 0x0000007a48527211 */ /* 0x000fe400078c10ff */
[----:B------:R-:W-:Y:S02]  /*2a40*/  LEA.HI.X.SX32 R91, R187, R10, 0x2, P0 ;  /* 0x0000000abb5b7211 */ /* 0x000fe400000f16ff */
[-C--:B------:R-:W-:Y:S02]  /*2a50*/  LEA R94, P0, R185, R88.reuse, 0x2 ;  /* 0x00000058b95e7211 */ /* 0x080fe400078010ff */
[----:B------:R-:W-:-:S02]  /*2a60*/  LEA R104, P5, R201, R88, 0x2 ;  /* 0x00000058c9687211 */ /* 0x000fc400078a10ff */
[----:B------:R-:W-:Y:S02]  /*2a70*/  LEA.HI.X.SX32 R95, R185, R10, 0x2, P0 ;  /* 0x0000000ab95f7211 */ /* 0x000fe400000f16ff */
[C---:B------:R-:W-:Y:S02]  /*2a80*/  LEA R88, P0, R75.reuse, R88, 0x2 ;  /* 0x000000584b587211 */ /* 0x040fe400078010ff */
[----:B------:R-:W-:Y:S02]  /*2a90*/  LEA.HI.X.SX32 R83, R72, R8, 0x2, P6 ;  /* 0x0000000848537211 */ /* 0x000fe400030f16ff */
[----:B------:R-:W-:Y:S02]  /*2aa0*/  LEA R80, P6, R70, R122, 0x2 ;  /* 0x0000007a46507211 */ /* 0x000fe400078c10ff */
[----:B------:R-:W-:Y:S02]  /*2ab0*/  LEA.HI.X.SX32 R89, R75, R10, 0x2, P0 ;  /* 0x0000000a4b597211 */ /* 0x000fe400000f16ff */
        /* <DEDUP_REMOVED lines=56> */
[----:B------:R-:W-:Y:S02]  /*2e40*/  ISETP.NE.U32.AND P5, PT, R0, RZ, PT ;  /* 0x000000ff0000720c */ /* 0x000fe40003fa5070 */
[----:B------:R-:W-:Y:S02]  /*2e50*/  LEA.HI.X.SX32 R131, R43, R8, 0x2, P0 ;  /* 0x000000082b837211 */ /* 0x000fe400000f16ff */
[----:B------:R-:W-:Y:S02]  /*2e60*/  LOP3.LUT R0, R69, 0x7f, RZ, 0xc0, !PT ;  /* 0x0000007f45007812 */ /* 0x000fe400078ec0ff */
[----:B------:R-:W-:Y:S02]  /*2e70*/  LEA R126, P0, R41, R122, 0x2 ;  /* 0x0000007a297e7211 */ /* 0x000fe400078010ff */
[----:B------:R-:W-:Y:S01]  /*2e80*/  LEA.HI.X.SX32 R125, R40, R8, 0x2, P6 ;  /* 0x00000008287d7211 */ /* 0x000fe200030f16ff */
[----:B------:R-:W-:Y:S01]  /*2e90*/  IMAD.SHL.U32 R37, R0, 0x4, RZ ;  /* 0x0000000400257824 */ /* 0x000fe200078e00ff */
[----:B------:R-:W-:-:S02]  /*2ea0*/  ISETP.NE.U32.AND P2, PT, R4, RZ, PT ;  /* 0x000000ff0400720c */ /* 0x000fc40003f45070 */
[----:B------:R-:W-:Y:S02]  /*2eb0*/  LEA R122, P6, R39, R122, 0x2 ;  /* 0x0000007a277a7211 */ /* 0x000fe400078c10ff */
[C---:B------:R-:W-:Y:S02]  /*2ec0*/  LOP3.LUT R4, R69.reuse, 0x60, RZ, 0xc0, !PT ;  /* 0x0000006045047812 */ /* 0x040fe400078ec0ff */
[----:B------:R-:W-:Y:S02]  /*2ed0*/  LOP3.LUT R5, R69, 0x40, RZ, 0xc0, !PT ;  /* 0x0000004045057812 */ /* 0x000fe400078ec0ff */
[----:B------:R-:W-:Y:S02]  /*2ee0*/  LEA.HI.X.SX32 R123, R39, R8, 0x2, P6 ;  /* 0x00000008277b7211 */ /* 0x000fe400030f16ff */
[----:B------:R-:W-:Y:S02]  /*2ef0*/  SHF.R.U32.HI R4, RZ, 0x1, R4 ;  /* 0x00000001ff047819 */ /* 0x000fe40000011604 */
[----:B------:R-:W-:-:S02]  /*2f00*/  ISETP.GE.AND P6, PT, R38, R193, PT ;  /* 0x000000c12600720c */ /* 0x000fc40003fc6270 */
[----:B------:R-:W-:Y:S02]  /*2f10*/  LEA.HI.X.SX32 R127, R41, R8, 0x2, P0 ;  /* 0x00000008297f7211 */ /* 0x000fe400000f16ff */
[----:B------:R-:W-:Y:S02]  /*2f20*/  LEA.HI R36, R5, R36, RZ, 0x1c ;  /* 0x0000002405247211 */ /* 0x000fe400078fe0ff */
[----:B------:R-:W-:Y:S02]  /*2f30*/  ISETP.NE.U32.AND P0, PT, R0, RZ, PT ;  /* 0x000000ff0000720c */ /* 0x000fe40003f05070 */
[----:B------:R-:W-:Y:S02]  /*2f40*/  LOP3.LUT R37, R37, R4, RZ, 0x3c, !PT ;  /* 0x0000000425257212 */ /* 0x000fe400078e3cff */
[----:B------:R-:W-:Y:S01]  /*2f50*/  SEL R5, R6, RZ, !P6 ;  /* 0x000000ff06057207 */ /* 0x000fe20007000000 */
[----:B------:R-:W-:Y:S08]  /*2f60*/  BRA.U UP0, `(.L_x_5) ;  /* 0x0000000100187547 */ /* 0x000ff0000b800000 */
[----:B------:R-:W-:Y:S01]  /*2f70*/  ELECT P6, URZ, PT ;  /* 0x0000000000ff782f */ /* 0x000fe200038c0000 */
[----:B------:R-:W-:Y:S01]  /*2f80*/  IMAD.MOV.U32 R4, RZ, RZ, 0x1 ;  /* 0x00000001ff047424 */ /* 0x000fe200078e00ff */
[----:B------:R-:W-:Y:S01]  /*2f90*/  UMOV UR6, 0x40 ;  /* 0x0000004000067882 */ /* 0x000fe20000000000 */
[----:B------:R-:W-:Y:S01]  /*2fa0*/  UVIRTCOUNT.DEALLOC.SMPOOL 0x80 ;  /* 0x000000800000784c */ /* 0x000fe20000000000 */
[----:B------:R-:W-:-:S09]  /*2fb0*/  ULEA UR6, UR5, UR6, 0x18 ;  /* 0x0000000605067291 */ /* 0x000fd2000f8ec0ff */
[----:B------:R1:W-:Y:S03]  /*2fc0*/  @P6 STS.U8 [UR6], R4 ;  /* 0x00000004ff006988 */ /* 0x0003e60008000006 */
.L_x_5:
[----:B------:R-:W-:Y:S01]  /*2fd0*/  UIADD3 UR11, UPT, UPT, UR22, UR4, URZ ;  /* 0x00000004160b7290 */ /* 0x000fe2000fffe0ff */
[C---:B------:R-:W-:Y:S01]  /*2fe0*/  VIADD R31, R36.reuse, UR10 ;  /* 0x0000000a241f7c36 */ /* 0x040fe20008000000 */
[----:B------:R-:W-:Y:S01]  /*2ff0*/  VOTEU.ALL UP1, P0 ;  /* 0x0000000000ff7886 */ /* 0x000fe20000020000 */
[----:B------:R-:W-:Y:S01]  /*3000*/  UIADD3 UR12, UPT, UPT, UR10, 0x12000, URZ ;  /* 0x000120000a0c7890 */ /* 0x000fe2000fffe0ff */
[----:B------:R-:W-:Y:S01]  /*3010*/  LOP3.LUT R35, R3, 0xc, RZ, 0xfc, !PT ;  /* 0x0000000c03237812 */ /* 0x000fe200078efcff */
[----:B------:R-:W-:Y:S01]  /*3020*/  VOTEU.ALL UP2, P0 ;  /* 0x0000000000ff7886 */ /* 0x000fe20000040000 */
[----:B------:R-:W-:Y:S01]  /*3030*/  LOP3.LUT R30, R36, 0x10, RZ, 0x3c, !PT ;  /* 0x00000010241e7812 */ /* 0x000fe200078e3cff */
[----:B------:R-:W-:Y:S01]  /*3040*/  VIADD R209, R193, 0xffffffe0 ;  /* 0xffffffe0c1d17836 */ /* 0x000fe20000000000 */
[----:B------:R-:W-:-:S04]  /*3050*/  @!UP1 UIADD3 UR14, UPT, UPT, -UR7, 0x100000, URZ ;  /* 0x00100000070e9890 */ /* 0x000fc8000fffe1ff */
[----:B------:R-:W-:Y:S02]  /*3060*/  @!UP1 USHF.L.U32 UR15, UR14, 0xb, URZ ;  /* 0x0000000b0e0f9899 */ /* 0x000fe400080006ff */
[----:B------:R-:W-:Y:S01]  /*3070*/  @!UP1 USHF.L.U32 UR14, UR14, 0x1, URZ ;  /* 0x000000010e0e9899 */ /* 0x000fe200080006ff */
[----:B------:R-:W-:Y:S01]  /*3080*/  STTM.16dp32bit_t0_t15.x64 tmem[UR11], RZ ;  /* 0x000000ff000079ed */ /* 0x000fe20008b0000b */
[----:B------:R-:W-:Y:S01]  /*3090*/  STTM.16dp32bit_t16_t31.x64 tmem[UR11+0x40], RZ ;  /* 0x000040ff000079ed */ /* 0x000fe20008b2000b */
[----:B------:R-:W2:Y:S01]  /*30a0*/  FENCE.VIEW.ASYNC.T ;  /* 0x00000000000073c6 */ /* 0x000ea20000000200 */
[----:B------:R-:W-:-:S04]  /*30b0*/  @!UP1 UIADD3 UR4, UPT, UPT, -UR7, 0x100000, URZ ;  /* 0x0010000007049890 */ /* 0x000fc8000fffe1ff */
[----:B------:R-:W-:Y:S02]  /*30c0*/  @!UP1 USHF.L.U32 UR5, UR4, 0xb, URZ ;  /* 0x0000000b04059899 */ /* 0x000fe400080006ff */
[----:B------:R-:W-:Y:S01]  /*30d0*/  @!UP1 USHF.L.U32 UR4, UR4, 0x1, URZ ;  /* 0x0000000104049899 */ /* 0x000fe200080006ff */
[----:B--2---:R-:W-:Y:S01]  /*30e0*/  BAR.SYNC.DEFER_BLOCKING 0x0 ;  /* 0x0000000000007b1d */ /* 0x004fe20000010000 */
[----:B------:R-:W-:Y:S01]  /*30f0*/  LOP3.LUT R34, R3, 0xe, RZ, 0xfc, !PT ;  /* 0x0000000e03227812 */ /* 0x000fe200078efcff */
[----:B------:R-:W-:Y:S01]  /*3100*/  VIADD R29, R30, UR10 ;  /* 0x0000000a1e1d7c36 */ /* 0x000fe20008000000 */
[----:B------:R-:W-:Y:S01]  /*3110*/  ISETP.NE.U32.AND P6, PT, R5, RZ, PT ;  /* 0x000000ff0500720c */ /* 0x000fe20003fc5070 */
[----:B------:R-:W-:Y:S01]  /*3120*/  IMAD.SHL.U32 R10, R164, 0x20, RZ ;  /* 0x00000020a40a7824 */ /* 0x000fe200078e00ff */
[----:B------:R-:W-:Y:S01]  /*3130*/  LOP3.LUT R28, R36, 0x20, RZ, 0x3c, !PT ;  /* 0x00000020241c7812 */ /* 0x000fe200078e3cff */
[----:B------:R-:W-:Y:S01]  /*3140*/  VOTEU.ALL UP1, P0 ;  /* 0x0000000000ff7886 */ /* 0x000fe20000020000 */
[C---:B------:R-:W-:Y:S01]  /*3150*/  LOP3.LUT R33, R3.reuse, 0x10, RZ, 0xfc, !PT ;  /* 0x0000001003217812 */ /* 0x040fe200078efcff */
[----:B------:R-:W-:Y:S01]  /*3160*/  IMAD.SHL.U32 R8, R10, 0x4, RZ ;  /* 0x000000040a087824 */ /* 0x000fe200078e00ff */
[C---:B------:R-:W-:Y:S01]  /*3170*/  LOP3.LUT R32, R3.reuse, 0x12, RZ, 0xfc, !PT ;  /* 0x0000001203207812 */ /* 0x040fe200078efcff */
[----:B------:R-:W-:Y:S01]  /*3180*/  VIADD R27, R28, UR10 ;  /* 0x0000000a1c1b7c36 */ /* 0x000fe20008000000 */
[----:B------:R-:W-:Y:S01]  /*3190*/  LOP3.LUT R26, R3, 0x14, RZ, 0xfc, !PT ;  /* 0x00000014031a7812 */ /* 0x000fe200078efcff */
[----:B------:R-:W-:Y:S01]  /*31a0*/  IMAD.SHL.U32 R211, R165, 0x20, RZ ;  /* 0x00000020a5d37824 */ /* 0x000fe200078e00ff */
[----:B------:R-:W-:-:S02]  /*31b0*/  LOP3.LUT R24, R3, 0x16, RZ, 0xfc, !PT ;  /* 0x0000001603187812 */ /* 0x000fc400078efcff */
[C---:B------:R-:W-:Y:S02]  /*31c0*/  LOP3.LUT R22, R36.reuse, 0x30, RZ, 0x3c, !PT ;  /* 0x0000003024167812 */ /* 0x040fe400078e3cff */
[C---:B------:R-:W-:Y:S02]  /*31d0*/  LOP3.LUT R25, R3.reuse, 0x18, RZ, 0xfc, !PT ;  /* 0x0000001803197812 */ /* 0x040fe400078efcff */
[----:B------:R-:W-:Y:S01]  /*31e0*/  LOP3.LUT R18, R36, 0x40, RZ, 0x3c, !PT ;  /* 0x0000004024127812 */ /* 0x000fe200078e3cff */
[----:B------:R-:W-:Y:S01]  /*31f0*/  VIADD R20, R22, UR10 ;  /* 0x0000000a16147c36 */ /* 0x000fe20008000000 */
[C---:B------:R-:W-:Y:S02]  /*3200*/  LOP3.LUT R23, R3.reuse, 0x1a, RZ, 0xfc, !PT ;  /* 0x0000001a03177812 */ /* 0x040fe400078efcff */
[----:B------:R-:W-:Y:S01]  /*3210*/  LOP3.LUT R16, R36, 0x50, RZ, 0x3c, !PT ;  /* 0x0000005024107812 */ /* 0x000fe200078e3cff */
[----:B------:R-:W2:Y:S02]  /*3220*/  FENCE.VIEW.ASYNC.S ;  /* 0x00000000000073c6 */ /* 0x000ea40000000000 */
[----:B--2---:R2:W3:Y:S02]  /*3230*/  @!UP1 SYNCS.EXCH.64 URZ, [UR12], UR14 ;  /* 0x0000000e0cff95b2 */ /* 0x0044e40008000100 */
[----:B---3--:R-:W-:Y:S01]  /*3240*/  BAR.SYNC.DEFER_BLOCKING 0x0 ;  /* 0x0000000000007b1d */ /* 0x008fe20000010000 */
[----:B------:R-:W-:Y:S01]  /*3250*/  VIADD R17, R18, UR10 ;  /* 0x0000000a12117c36 */ /* 0x000fe20008000000 */
[C---:B------:R-:W-:Y:S01]  /*3260*/  LOP3.LUT R21, R3.reuse, 0x1c, RZ, 0xfc, !PT ;  /* 0x0000001c03157812 */ /* 0x040fe200078efcff */
[----:B------:R-:W-:Y:S01]  /*3270*/  VIADD R15, R16, UR10 ;  /* 0x0000000a100f7c36 */ /* 0x000fe20008000000 */
[----:B------:R-:W-:-:S02]  /*3280*/  LOP3.LUT R19, R3, 0x1e, RZ, 0xfc, !PT ;  /* 0x0000001e03137812 */ /* 0x000fc400078efcff */
[C---:B------:R-:W-:Y:S02]  /*3290*/  LOP3.LUT R14, R36.reuse, 0x60, RZ, 0x3c, !PT ;  /* 0x00000060240e7812 */ /* 0x040fe400078e3cff */
[----:B------:R-:W-:Y:S02]  /*32a0*/  LOP3.LUT R12, R36, 0x70, RZ, 0x3c, !PT ;  /* 0x00000070240c7812 */ /* 0x000fe400078e3cff */
[----:B------:R-:W-:Y:S01]  /*32b0*/  LOP3.LUT R7, R37, 0x40, RZ, 0x3c, !PT ;  /* 0x0000004025077812 */ /* 0x000fe200078e3cff */
[----:B------:R-:W-:Y:S01]  /*32c0*/  VIADD R13, R14, UR10 ;  /* 0x0000000a0e0d7c36 */ /* 0x000fe20008000000 */
[----:B------:R-:W-:Y:S01]  /*32d0*/  SHF.R.S32.HI R9, RZ, 0x1f, R10 ;  /* 0x0000001fff097819 */ /* 0x000fe2000001140a */
[----:B------:R-:W-:Y:S01]  /*32e0*/  VIADD R11, R12, UR10 ;  /* 0x0000000a0c0b7c36 */ /* 0x000fe20008000000 */
[----:B------:R-:W-:-:S04]  /*32f0*/  SHF.R.S32.HI R196, RZ, 0x1f, R211 ;  /* 0x0000001fffc47819 */ /* 0x000fc800000114d3 */
[----:B------:R-:W-:Y:S01]  /*3300*/  SHF.L.U64.HI R165, R211, 0x2, R196 ;  /* 0x00000002d3a57819 */ /* 0x000fe200000102c4 */
[----:B------:R2:W3:Y:S02]  /*3310*/  @!UP2 SYNCS.EXCH.64 URZ, [UR10+0x12008], UR4 ;  /* 0x012008040affa5b2 */ /* 0x0004e40008000100 */
[----:B------:R-:W-:Y:S01]  /*3320*/  @!PT LDS RZ, [RZ] ;  /* 0x00000000fffff984 */ /* 0x000fe20000000800 */
[----:B------:R-:W-:Y:S01]  /*3330*/  @!PT LDS RZ, [RZ] ;  /* 0x00000000fffff984 */ /* 0x000fe20000000800 */
[----:B------:R-:W-:Y:S01]  /*3340*/  @!PT LDS RZ, [RZ] ;  /* 0x00000000fffff984 */ /* 0x000fe20000000800 */
[----:B---3--:R3:W-:Y:S01]  /*3350*/  LDGSTS.E [R31+0xc000], desc[UR20][R110.64], P1 ;  /* 0x0c0000006e1f7fae */ /* 0x0087e200089a1014 */
[----:B------:R-:W-:-:S03]  /*3360*/  ISETP.GE.AND P1, PT, R35, R193, PT ;  /* 0x000000c12300720c */ /* 0x000fc60003f26270 */
[----:B------:R4:W-:Y:S01]  /*3370*/  LDGSTS.E [R31+0xc008], desc[UR20][R108.64], P2 ;  /* 0x0c0080006c1f7fae */ /* 0x0009e200091a1014 */
[-C--:B------:R-:W-:Y:S02]  /*3380*/  ISETP.GE.AND P2, PT, R34, R193.reuse, PT ;  /* 0x000000c12200720c */ /* 0x080fe40003f46270 */
[C---:B-1----:R-:W-:Y:S01]  /*3390*/  SEL R4, R6.reuse, RZ, !P1 ;  /* 0x000000ff06047207 */ /* 0x042fe20004800000 */
[----:B------:R1:W-:Y:S01]  /*33a0*/  LDGSTS.E [R29+0xc000], desc[UR20][R106.64], P3 ;  /* 0x0c0000006a1d7fae */ /* 0x0003e200099a1014 */
[-C--:B------:R-:W-:Y:S02]  /*33b0*/  ISETP.GE.AND P1, PT, R33, R193.reuse, PT ;  /* 0x000000c12100720c */ /* 0x080fe40003f26270 */
[----:B------:R-:W-:Y:S01]  /*33c0*/  SEL R5, R6, RZ, !P2 ;  /* 0x000000ff06057207 */ /* 0x000fe20005000000 */
[----:B------:R5:W-:Y:S01]  /*33d0*/  LDGSTS.E [R29+0xc008], desc[UR20][R104.64], P4 ;  /* 0x0c008000681d7fae */ /* 0x000be2000a1a1014 */
[----:B------:R-:W-:Y:S01]  /*33e0*/  ISETP.NE.U32.AND P2, PT, R4, RZ, PT ;  /* 0x000000ff0400720c */ /* 0x000fe20003f45070 */
[----:B---3--:R-:W-:Y:S01]  /*33f0*/  IMAD.WIDE R110, R10, 0x4, R110 ;  /* 0x000000040a6e7825 */ /* 0x008fe200078e026e */
[-C--:B------:R-:W-:Y:S01]  /*3400*/  ISETP.GE.AND P3, PT, R32, R193.reuse, PT ;  /* 0x000000c12000720c */ /* 0x080fe20003f66270 */
[----:B------:R3:W-:Y:S01]  /*3410*/  LDGSTS.E [R27+0xc000], desc[UR20][R102.64], P5 ;  /* 0x0c000000661b7fae */ /* 0x0007e2000a9a1014 */
[----:B------:R-:W-:Y:S01]  /*3420*/  SEL R4, R6, RZ, !P1 ;  /* 0x000000ff06047207 */ /* 0x000fe20004800000 */
[----:B----4-:R-:W-:Y:S01]  /*3430*/  IMAD.WIDE R108, R10, 0x4, R108 ;  /* 0x000000040a6c7825 */ /* 0x010fe200078e026c */
[----:B------:R-:W-:Y:S01]  /*3440*/  ISETP.NE.U32.AND P1, PT, R5, RZ, PT ;  /* 0x000000ff0500720c */ /* 0x000fe20003f25070 */
[----:B------:R4:W-:Y:S01]  /*3450*/  LDGSTS.E [R27+0xc008], desc[UR20][R100.64], P6 ;  /* 0x0c008000641b7fae */ /* 0x0009e2000b1a1014 */
[----:B------:R-:W-:Y:S01]  /*3460*/  SEL R5, R6, RZ, !P3 ;  /* 0x000000ff06057207 */ /* 0x000fe20005800000 */
[----:B-1----:R-:W-:Y:S01]  /*3470*/  IMAD.WIDE R106, R10, 0x4, R106 ;  /* 0x000000040a6a7825 */ /* 0x002fe200078e026a */
[----:B------:R-:W-:-:S02]  /*3480*/  ISETP.GE.AND P5, PT, R26, R193, PT ;  /* 0x000000c11a00720c */ /* 0x000fc40003fa6270 */
[-C--:B------:R-:W-:Y:S01]  /*3490*/  ISETP.GE.AND P6, PT, R24, R193.reuse, PT ;  /* 0x000000c11800720c */ /* 0x080fe20003fc6270 */
[----:B------:R1:W-:Y:S01]  /*34a0*/  LDGSTS.E [R20+0xc000], desc[UR20][R98.64], P2 ;  /* 0x0c00000062147fae */ /* 0x0003e200091a1014 */
[----:B------:R-:W-:Y:S01]  /*34b0*/  ISETP.NE.U32.AND P4, PT, R4, RZ, PT ;  /* 0x000000ff0400720c */ /* 0x000fe20003f85070 */
[----:B-----5:R-:W-:Y:S01]  /*34c0*/  IMAD.WIDE R104, R10, 0x4, R104 ;  /* 0x000000040a687825 */ /* 0x020fe200078e0268 */
[----:B------:R-:W-:Y:S02]  /*34d0*/  ISETP.NE.U32.AND P3, PT, R5, RZ, PT ;  /* 0x000000ff0500720c */ /* 0x000fe40003f65070 */
[C---:B------:R-:W-:Y:S01]  /*34e0*/  SEL R4, R6.reuse, RZ, !P5 ;  /* 0x000000ff06047207 */ /* 0x040fe20006800000 */
[----:B------:R5:W-:Y:S01]  /*34f0*/  LDGSTS.E [R20+0xc008], desc[UR20][R96.64], P1 ;  /* 0x0c00800060147fae */ /* 0x000be200089a1014 */
[----:B------:R-:W-:Y:S01]  /*3500*/  SEL R5, R6, RZ, !P6 ;  /* 0x000000ff06057207 */ /* 0x000fe20007000000 */
[----:B---3--:R-:W-:Y:S01]  /*3510*/  IMAD.WIDE R102, R10, 0x4, R102 ;  /* 0x000000040a667825 */ /* 0x008fe200078e0266 */
[----:B------:R-:W-:-:S02]  /*3520*/  ISETP.GE.AND P5, PT, R25, R193, PT ;  /* 0x000000c11900720c */ /* 0x000fc40003fa6270 */
[----:B------:R-:W-:Y:S01]  /*3530*/  ISETP.NE.U32.AND P6, PT, R4, RZ, PT ;  /* 0x000000ff0400720c */ /* 0x000fe20003fc5070 */
[----:B----4-:R-:W-:Y:S01]  /*3540*/  IMAD.WIDE R100, R10, 0x4, R100 ;  /* 0x000000040a647825 */ /* 0x010fe200078e0264 */
[----:B------:R-:W-:Y:S01]  /*3550*/  ISETP.NE.U32.AND P2, PT, R5, RZ, PT ;  /* 0x000000ff0500720c */ /* 0x000fe20003f45070 */
[----:B------:R3:W-:Y:S01]  /*3560*/  LDGSTS.E [R17+0xc000], desc[UR20][R92.64], P4 ;  /* 0x0c0000005c117fae */ /* 0x0007e2000a1a1014 */
[----:B------:R-:W-:Y:S01]  /*3570*/  SEL R4, R6, RZ, !P5 ;  /* 0x000000ff06047207 */ /* 0x000fe20006800000 */
[----:B-1----:R-:W-:Y:S01]  /*3580*/  IMAD.WIDE R98, R10, 0x4, R98 ;  /* 0x000000040a627825 */ /* 0x002fe200078e0262 */
[-C--:B------:R-:W-:Y:S01]  /*3590*/  ISETP.GE.AND P1, PT, R23, R193.reuse, PT ;  /* 0x000000c11700720c */ /* 0x080fe20003f26270 */
[----:B------:R1:W-:Y:S01]  /*35a0*/  LDGSTS.E [R17+0xc008], desc[UR20][R90.64], P3 ;  /* 0x0c0080005a117fae */ /* 0x0003e200099a1014 */
[----:B------:R-:W-:Y:S01]  /*35b0*/  ISETP.NE.U32.AND P5, PT, R4, RZ, PT ;  /* 0x000000ff0400720c */ /* 0x000fe20003fa5070 */
[----:B-----5:R-:W-:Y:S01]  /*35c0*/  IMAD.WIDE R96, R10, 0x4, R96 ;  /* 0x000000040a607825 */ /* 0x020fe200078e0260 */
[----:B------:R-:W-:-:S02]  /*35d0*/  ISETP.GE.AND P4, PT, R21, R193, PT ;  /* 0x000000c11500720c */ /* 0x000fc40003f86270 */
[----:B------:R-:W-:Y:S01]  /*35e0*/  SEL R4, R6, RZ, !P1 ;  /* 0x000000ff06047207 */ /* 0x000fe20004800000 */
[----:B------:R-:W-:Y:S01]  /*35f0*/  LDGSTS.E [R15+0xc000], desc[UR20][R94.64], P6 ;  /* 0x0c0000005e0f7fae */ /* 0x000fe2000b1a1014 */
[----:B------:R-:W-:Y:S01]  /*3600*/  ISETP.GE.AND P1, PT, R19, R193, PT ;  /* 0x000000c11300720c */ /* 0x000fe20003f26270 */
[----:B---3--:R-:W-:Y:S01]  /*3610*/  IMAD.WIDE R92, R10, 0x4, R92 ;  /* 0x000000040a5c7825 */ /* 0x008fe200078e025c */
[----:B------:R-:W-:Y:S01]  /*3620*/  SEL R5, R6, RZ, !P4 ;  /* 0x000000ff06057207 */ /* 0x000fe20006000000 */
[----:B------:R3:W-:Y:S01]  /*3630*/  LDGSTS.E [R15+0xc008], desc[UR20][R88.64], P2 ;  /* 0x0c008000580f7fae */ /* 0x0007e200091a1014 */
[----:B------:R-:W-:Y:S01]  /*3640*/  ISETP.NE.U32.AND P4, PT, R4, RZ, PT ;  /* 0x000000ff0400720c */ /* 0x000fe20003f85070 */
[----:B-1----:R-:W-:Y:S01]  /*3650*/  IMAD.WIDE R90, R10, 0x4, R90 ;  /* 0x000000040a5a7825 */ /* 0x002fe200078e025a */
[----:B------:R-:W-:Y:S01]  /*3660*/  SEL R4, R6, RZ, !P1 ;  /* 0x000000ff06047207 */ /* 0x000fe20004800000 */
[----:B------:R1:W-:Y:S01]  /*3670*/  LDGSTS.E [R13+0xc000], desc[UR20][R86.64], P5 ;  /* 0x0c000000560d7fae */ /* 0x0003e2000a9a1014 */
[----:B------:R-:W-:-:S02]  /*3680*/  ISETP.GE.AND P2, PT, R3, R209, PT ;  /* 0x000000d10300720c */ /* 0x000fc40003f46270 */
[----:B------:R-:W-:Y:S02]  /*3690*/  ISETP.GE.AND P6, PT, R194, R193, PT ;  /* 0x000000c1c200720c */ /* 0x000fe40003fc6270 */
[----:B------:R-:W-:Y:S02]  /*36a0*/  ISETP.NE.U32.AND P1, PT, R4, RZ, PT ;  /* 0x000000ff0400720c */ /* 0x000fe40003f25070 */
[----:B------:R-:W-:Y:S01]  /*36b0*/  SEL R4, RZ, 0x4, P2 ;  /* 0x00000004ff047807 */ /* 0x000fe20001000000 */
[----:B---3--:R-:W-:Y:S01]  /*36c0*/  IMAD.WIDE R88, R10, 0x4, R88 ;  /* 0x000000040a587825 */ /* 0x008fe200078e0258 */
[----:B------:R-:W-:Y:S01]  /*36d0*/  ISETP.NE.U32.AND P3, PT, R5, RZ, PT ;  /* 0x000000ff0500720c */ /* 0x000fe20003f65070 */
[----:B------:R3:W-:Y:S01]  /*36e0*/  LDGSTS.E [R13+0xc008], desc[UR20][R84.64], P4 ;  /* 0x0c008000540d7fae */ /* 0x0007e2000a1a1014 */
[----:B------:R-:W-:Y:S01]  /*36f0*/  ISETP.GE.AND P2, PT, R186, R209, PT ;  /* 0x000000d1ba00720c */ /* 0x000fe20003f46270 */
[----:B-1----:R-:W-:Y:S01]  /*3700*/  IMAD.WIDE R86, R10, 0x4, R86 ;  /* 0x000000040a567825 */ /* 0x002fe200078e0256 */
[----:B------:R-:W-:-:S02]  /*3710*/  SEL R6, R6, RZ, !P6 ;  /* 0x000000ff06067207 */ /* 0x000fc40007000000 */
[----:B------:R-:W-:Y:S02]  /*3720*/  ISETP.GE.AND P5, PT, R184, R209, PT ;  /* 0x000000d1b800720c */ /* 0x000fe40003fa6270 */
[----:B------:R-:W-:Y:S02]  /*3730*/  SEL R5, RZ, 0x4, P2 ;  /* 0x00000004ff057807 */ /* 0x000fe40001000000 */
[----:B------:R-:W-:Y:S02]  /*3740*/  ISETP.NE.U32.AND P2, PT, R6, RZ, PT ;  /* 0x000000ff0600720c */ /* 0x000fe40003f45070 */
[----:B------:R-:W-:Y:S01]  /*3750*/  ISETP.GT.AND P6, PT, R188, 0x3f, PT ;  /* 0x0000003fbc00780c */ /* 0x000fe20003fc4270 */
[----:B------:R1:W-:Y:S01]  /*3760*/  LDGSTS.E [R11+0xc000], desc[UR20][R166.64], P3 ;  /* 0x0c000000a60b7fae */ /* 0x0003e200099a1014 */
[----:B------:R-:W-:Y:S01]  /*3770*/  SEL R6, RZ, 0x4, P5 ;  /* 0x00000004ff067807 */ /* 0x000fe20002800000 */
[----:B---3--:R-:W-:Y:S01]  /*3780*/  IMAD.WIDE R84, R10, 0x4, R84 ;  /* 0x000000040a547825 */ /* 0x008fe200078e0254 */
[----:B------:R-:W-:Y:S01]  /*3790*/  SEL R4, R4, RZ, P6 ;  /* 0x000000ff04047207 */ /* 0x000fe20003000000 */
[----:B------:R3:W-:Y:S01]  /*37a0*/  LDGSTS.E [R11+0xc008], desc[UR20][R168.64], P1 ;  /* 0x0c008000a80b7fae */ /* 0x0007e200089a1014 */
[----:B------:R-:W-:-:S02]  /*37b0*/  SEL R6, R6, RZ, P6 ;  /* 0x000000ff06067207 */ /* 0x000fc40003000000 */
[----:B------:R-:W-:Y:S01]  /*37c0*/  ISETP.NE.U32.AND P5, PT, R4, RZ, PT ;  /* 0x000000ff0400720c */ /* 0x000fe20003fa5070 */
[----:B------:R-:W0:Y:S01]  /*37d0*/  LDGDEPBAR ;  /* 0x00000000000079af */ /* 0x000e220000000000 */
[----:B------:R-:W-:Y:S01]  /*37e0*/  ISETP.NE.U32.AND P3, PT, R6, RZ, PT ;  /* 0x000000ff0600720c */ /* 0x000fe20003f65070 */
[----:B------:R-:W-:Y:S01]  /*37f0*/  VIADD R6, R37, UR10 ;  /* 0x0000000a25067c36 */ /* 0x000fe20008000000 */
[-C--:B------:R-:W-:Y:S01]  /*3800*/  ISETP.GE.AND P1, PT, R74, R209.reuse, PT ;  /* 0x000000d14a00720c */ /* 0x080fe20003f26270 */
[----:B------:R-:W-:Y:S01]  /*3810*/  VIADD R4, R7, UR10 ;  /* 0x0000000a07047c36 */ /* 0x000fe20008000000 */
[----:B------:R-:W-:Y:S01]  /*3820*/  SEL R5, R5, RZ, P6 ;  /* 0x000000ff05057207 */ /* 0x000fe20003000000 */
[C---:B-1----:R-:W-:Y:S01]  /*3830*/  IMAD.WIDE R166, R10.reuse, 0x4, R166 ;  /* 0x000000040aa67825 */ /* 0x042fe200078e02a6 */
[----:B------:R1:W-:Y:S01]  /*3840*/  LDGSTS.E [R6], desc[UR20][R82.64], P2 ;  /* 0x0000000052067fae */ /* 0x0003e200091a1014 */
[----:B------:R-:W-:Y:S02]  /*3850*/  SEL R112, RZ, 0x4, P1 ;  /* 0x00000004ff707807 */ /* 0x000fe40000800000 */
[----:B------:R-:W-:Y:S01]  /*3860*/  ISETP.GE.AND P1, PT, R73, R209, PT ;  /* 0x000000d14900720c */ /* 0x000fe20003f26270 */
[----:B------:R4:W-:Y:S01]  /*3870*/  LDGSTS.E [R6+0x400], desc[UR20][R80.64], P2 ;  /* 0x0040000050067fae */ /* 0x0009e200091a1014 */
[----:B------:R-:W-:Y:S01]  /*3880*/  ISETP.NE.U32.AND P4, PT, R5, RZ, PT ;  /* 0x000000ff0500720c */ /* 0x000fe20003f85070 */
[C---:B---3--:R-:W-:Y:S01]  /*3890*/  IMAD.WIDE R168, R10.reuse, 0x4, R168 ;  /* 0x000000040aa87825 */ /* 0x048fe200078e02a8 */
[----:B------:R-:W-:Y:S01]  /*38a0*/  SEL R113, RZ, 0x4, P1 ;  /* 0x00000004ff717807 */ /* 0x000fe20000800000 */
[----:B------:R3:W-:Y:S01]  /*38b0*/  LDGSTS.E [R6+0x800], desc[UR20][R78.64], P2 ;  /* 0x008000004e067fae */ /* 0x0007e200091a1014 */
[----:B------:R-:W-:-:S02]  /*38c0*/  SHF.L.U64.HI R5, R10, 0x2, R9 ;  /* 0x000000020a057819 */ /* 0x000fc40000010209 */
[-C--:B------:R-:W-:Y:S01]  /*38d0*/  IADD3 R120, P1, PT, R110, R8.reuse, RZ ;  /* 0x000000086e787210 */ /* 0x080fe20007f3e0ff */
[----:B------:R5:W-:Y:S01]  /*38e0*/  LDGSTS.E [R6+0xc00], desc[UR20][R178.64], P2 ;  /* 0x00c00000b2067fae */ /* 0x000be200091a1014 */
[----:B------:R-:W-:Y:S01]  /*38f0*/  SEL R112, R112, RZ, P6 ;  /* 0x000000ff70707207 */ /* 0x000fe20003000000 */
[----:B-1----:R-:W-:Y:S01]  /*3900*/  IMAD.WIDE R82, R211, 0x4, R82 ;  /* 0x00000004d3527825 */ /* 0x002fe200078e0252 */
[----:B------:R-:W-:Y:S01]  /*3910*/  SEL R113, R113, RZ, P6 ;  /* 0x000000ff71717207 */ /* 0x000fe20003000000 */
[----:B------:R1:W-:Y:S02]  /*3920*/  LDGSTS.E [R6+0x1000], desc[UR20][R182.64], P2 ;  /* 0x01000000b6067fae */ /* 0x0003e400091a1014 */
[----:B------:R-:W-:Y:S01]  /*3930*/  IMAD.X R121, R111, 0x1, R5, P1 ;  /* 0x000000016f797824 */ /* 0x000fe200008e0605 */
[----:B------:R-:W-:Y:S01]  /*3940*/  IADD3 R118, P1, PT, R108, R8, RZ ;  /* 0x000000086c767210 */ /* 0x000fe20007f3e0ff */
[----:B------:R1:W-:Y:S01]  /*3950*/  LDGSTS.E [R6+0x1400], desc[UR20][R180.64], P2 ;  /* 0x01400000b4067fae */ /* 0x0003e200091a1014 */
[----:B----4-:R-:W-:-:S03]  /*3960*/  IMAD.WIDE R80, R211, 0x4, R80 ;  /* 0x00000004d3507825 */ /* 0x010fc600078e0250 */
[----:B------:R4:W-:Y:S01]  /*3970*/  LDGSTS.E [R6+0x1800], desc[UR20][R176.64], P2 ;  /* 0x01800000b0067fae */ /* 0x0009e200091a1014 */
[----:B------:R-:W-:Y:S01]  /*3980*/  IMAD.X R119, R109, 0x1, R5, P1 ;  /* 0x000000016d777824 */ /* 0x000fe200008e0605 */
[----:B------:R-:W-:Y:S01]  /*3990*/  ISETP.NE.U32.AND P1, PT, R113, RZ, PT ;  /* 0x000000ff7100720c */ /* 0x000fe20003f25070 */
[C---:B---3--:R-:W-:Y:S01]  /*39a0*/  IMAD.WIDE R78, R211.reuse, 0x4, R78 ;  /* 0x00000004d34e7825 */ /* 0x048fe200078e024e */
[----:B------:R3:W-:Y:S03]  /*39b0*/  LDGSTS.E [R6+0x1c00], desc[UR20][R170.64], P2 ;  /* 0x01c00000aa067fae */ /* 0x0007e600091a1014 */
[C---:B-----5:R-:W-:Y:S01]  /*39c0*/  IMAD.WIDE R178, R211.reuse, 0x4, R178 ;  /* 0x00000004d3b27825 */ /* 0x060fe200078e02b2 */
[----:B------:R5:W-:Y:S03]  /*39d0*/  LDGSTS.E [R6+0x2000], desc[UR20][R172.64], P2 ;  /* 0x02000000ac067fae */ /* 0x000be600091a1014 */
[C---:B-1----:R-:W-:Y:S01]  /*39e0*/  IMAD.WIDE R182, R211.reuse, 0x4, R182 ;  /* 0x00000004d3b67825 */ /* 0x042fe200078e02b6 */
[----:B------:R-:W-:Y:S03]  /*39f0*/  LDGSTS.E [R6+0x2400], desc[UR20][R174.64], P2 ;  /* 0x02400000ae067fae */ /* 0x000fe600091a1014 */
[C---:B------:R-:W-:Y:S01]  /*3a00*/  IMAD.WIDE R180, R211.reuse, 0x4, R180 ;  /* 0x00000004d3b47825 */ /* 0x040fe200078e02b4 */
[----:B------:R-:W-:Y:S03]  /*3a10*/  LDGSTS.E [R6+0x2800], desc[UR20][R76.64], P2 ;  /* 0x028000004c067fae */ /* 0x000fe600091a1014 */
[C---:B----4-:R-:W-:Y:S01]  /*3a20*/  IMAD.WIDE R176, R211.reuse, 0x4, R176 ;  /* 0x00000004d3b07825 */ /* 0x050fe200078e02b0 */
[----:B------:R-:W-:Y:S03]  /*3a30*/  LDGSTS.E [R6+0x2c00], desc[UR20][R140.64], P2 ;  /* 0x02c000008c067fae */ /* 0x000fe600091a1014 */
[C---:B---3--:R-:W-:Y:S01]  /*3a40*/  IMAD.WIDE R170, R211.reuse, 0x4, R170 ;  /* 0x00000004d3aa7825 */ /* 0x048fe200078e02aa */
[----:B------:R-:W-:Y:S03]  /*3a50*/  LDGSTS.E [R6+0x3000], desc[UR20][R136.64], P2 ;  /* 0x0300000088067fae */ /* 0x000fe600091a1014 */
[C---:B-----5:R-:W-:Y:S01]  /*3a60*/  IMAD.WIDE R172, R211.reuse, 0x4, R172 ;  /* 0x00000004d3ac7825 */ /* 0x060fe200078e02ac */
[----:B------:R-:W-:Y:S04]  /*3a70*/  LDGSTS.E [R6+0x3400], desc[UR20][R132.64], P2 ;  /* 0x0340000084067fae */ /* 0x000fe800091a1014 */
[----:B------:R-:W-:Y:S04]  /*3a80*/  LDGSTS.E [R6+0x3800], desc[UR20][R128.64], P2 ;  /* 0x0380000080067fae */ /* 0x000fe800091a1014 */
[----:B------:R-:W-:Y:S04]  /*3a90*/  LDGSTS.E [R6+0x3c00], desc[UR20][R124.64], P2 ;  /* 0x03c000007c067fae */ /* 0x000fe800091a1014 */
[----:B------:R1:W-:Y:S04]  /*3aa0*/  LDGSTS.E [R4+0x200], desc[UR20][R162.64], P2 ;  /* 0x00200000a2047fae */ /* 0x0003e800091a1014 */
[----:B------:R3:W-:Y:S04]  /*3ab0*/  LDGSTS.E [R4+0x600], desc[UR20][R160.64], P2 ;  /* 0x00600000a0047fae */ /* 0x0007e800091a1014 */
[----:B------:R4:W-:Y:S04]  /*3ac0*/  LDGSTS.E [R4+0xa00], desc[UR20][R158.64], P2 ;  /* 0x00a000009e047fae */ /* 0x0009e800091a1014 */
[----:B------:R5:W-:Y:S01]  /*3ad0*/  LDGSTS.E [R4+0xe00], desc[UR20][R156.64], P2 ;  /* 0x00e000009c047fae */ /* 0x000be200091a1014 */
[----:B-1----:R-:W-:-:S03]  /*3ae0*/  IMAD.WIDE R162, R211, 0x4, R162 ;  /* 0x00000004d3a27825 */ /* 0x002fc600078e02a2 */
[----:B------:R1:W-:Y:S01]  /*3af0*/  LDGSTS.E [R4+0x1200], desc[UR20][R154.64], P2 ;  /* 0x012000009a047fae */ /* 0x0003e200091a1014 */
[----:B---3--:R-:W-:-:S03]  /*3b00*/  IMAD.WIDE R160, R211, 0x4, R160 ;  /* 0x00000004d3a07825 */ /* 0x008fc600078e02a0 */
[----:B------:R3:W-:Y:S01]  /*3b10*/  LDGSTS.E [R4+0x1600], desc[UR20][R152.64], P2 ;  /* 0x0160000098047fae */ /* 0x0007e200091a1014 */
[----:B----4-:R-:W-:-:S03]  /*3b20*/  IMAD.WIDE R158, R211, 0x4, R158 ;  /* 0x00000004d39e7825 */ /* 0x010fc600078e029e */
[----:B------:R4:W-:Y:S01]  /*3b30*/  LDGSTS.E [R4+0x1a00], desc[UR20][R150.64], P2 ;  /* 0x01a0000096047fae */ /* 0x0009e200091a1014 */
[----:B-----5:R-:W-:-:S03]  /*3b40*/  IMAD.WIDE R156, R211, 0x4, R156 ;  /* 0x00000004d39c7825 */ /* 0x020fc600078e029c */
        /* <DEDUP_REMOVED lines=17> */
[----:B------:R-:W-:Y:S01]  /*3c60*/  ISETP.NE.U32.AND P2, PT, R112, RZ, PT ;  /* 0x000000ff7000720c */ /* 0x000fe20003f45070 */
[C---:B-1----:R-:W-:Y:S02]  /*3c70*/  IMAD.WIDE R134, R211.reuse, 0x4, R134 ;  /* 0x00000004d3867825 */ /* 0x042fe400078e0286 */
[----:B------:R-:W0:Y:S02]  /*3c80*/  LDGDEPBAR ;  /* 0x00000000000079af */ /* 0x000e240000000000 */
[C---:B---3--:R-:W-:Y:S01]  /*3c90*/  IMAD.WIDE R130, R211.reuse, 0x4, R130 ;  /* 0x00000004d3827825 */ /* 0x048fe200078e0282 */
[----:B------:R-:W-:Y:S03]  /*3ca0*/  BAR.SYNC.DEFER_BLOCKING 0x0 ;  /* 0x0000000000007b1d */ /* 0x000fe60000010000 */
[----:B----4-:R-:W-:-:S04]  /*3cb0*/  IMAD.WIDE R126, R211, 0x4, R126 ;  /* 0x00000004d37e7825 */ /* 0x010fc800078e027e */
[----:B-----5:R-:W-:Y:S01]  /*3cc0*/  IMAD.WIDE R122, R211, 0x4, R122 ;  /* 0x00000004d37a7825 */ /* 0x020fe200078e027a */
[----:B------:R-:W-:Y:S01]  /*3cd0*/  @!PT LDS RZ, [RZ] ;  /* 0x00000000fffff984 */ /* 0x000fe20000000800 */
[----:B------:R-:W-:Y:S01]  /*3ce0*/  @!PT LDS RZ, [RZ] ;  /* 0x00000000fffff984 */ /* 0x000fe20000000800 */
[----:B------:R-:W-:Y:S01]  /*3cf0*/  @!PT LDS RZ, [RZ] ;  /* 0x00000000fffff984 */ /* 0x000fe20000000800 */
[----:B------:R1:W-:Y:S01]  /*3d00*/  LDGSTS.E [R31+0xe000], desc[UR20][R110.64], P5 ;  /* 0x0e0000006e1f7fae */ /* 0x0003e2000a9a1014 */
[----:B------:R-:W-:-:S03]  /*3d10*/  ISETP.GE.AND P5, PT, R38, R209, PT ;  /* 0x000000d12600720c */ /* 0x000fc60003fa6270 */
[----:B------:R3:W-:Y:S01]  /*3d20*/  LDGSTS.E [R31+0xe008], desc[UR20][R108.64], P4 ;  /* 0x0e0080006c1f7fae */ /* 0x0007e2000a1a1014 */
[----:B------:R-:W-:Y:S02]  /*3d30*/  SEL R112, RZ, 0x4, P5 ;  /* 0x00000004ff707807 */ /* 0x000fe40002800000 */
[-C--:B------:R-:W-:Y:S01]  /*3d40*/  ISETP.GE.AND P5, PT, R35, R209.reuse, PT ;  /* 0x000000d12300720c */ /* 0x080fe20003fa6270 */
[----:B------:R4:W-:Y:S01]  /*3d50*/  LDGSTS.E [R29+0xe000], desc[UR20][R106.64], P3 ;  /* 0x0e0000006a1d7fae */ /* 0x0009e200099a1014 */
[----:B------:R-:W-:Y:S02]  /*3d60*/  IADD3 R116, P4, PT, R106, R8, RZ ;  /* 0x000000086a747210 */ /* 0x000fe40007f9e0ff */
[----:B------:R-:W-:Y:S01]  /*3d70*/  SEL R112, R112, RZ, P6 ;  /* 0x000000ff70707207 */ /* 0x000fe20003000000 */
[----:B------:R5:W-:Y:S01]  /*3d80*/  LDGSTS.E [R29+0xe008], desc[UR20][R104.64], P2 ;  /* 0x0e008000681d7fae */ /* 0x000be200091a1014 */
[----:B-1----:R-:W-:Y:S01]  /*3d90*/  SEL R110, RZ, 0x4, P5 ;  /* 0x00000004ff6e7807 */ /* 0x002fe20002800000 */
[----:B------:R-:W-:Y:S01]  /*3da0*/  IMAD.X R117, R107, 0x1, R5, P4 ;  /* 0x000000016b757824 */ /* 0x000fe200020e0605 */
[-C--:B------:R-:W-:Y:S01]  /*3db0*/  ISETP.GE.AND P5, PT, R34, R209.reuse, PT ;  /* 0x000000d12200720c */ /* 0x080fe20003fa6270 */
[----:B------:R1:W-:Y:S01]  /*3dc0*/  LDGSTS.E [R27+0xe000], desc[UR20][R102.64], P1 ;  /* 0x0e000000661b7fae */ /* 0x0003e200089a1014 */
[----:B------:R-:W-:-:S02]  /*3dd0*/  ISETP.GE.AND P2, PT, R33, R209, PT ;  /* 0x000000d12100720c */ /* 0x000fc40003f46270 */
[----:B---3--:R-:W-:Y:S02]  /*3de0*/  SEL R108, RZ, 0x4, P5 ;  /* 0x00000004ff6c7807 */ /* 0x008fe40002800000 */
[----:B------:R-:W-:Y:S02]  /*3df0*/  SEL R110, R110, RZ, P6 ;  /* 0x000000ff6e6e7207 */ /* 0x000fe40003000000 */
[----:B------:R-:W-:Y:S02]  /*3e00*/  SEL R108, R108, RZ, P6 ;  /* 0x000000ff6c6c7207 */ /* 0x000fe40003000000 */
[----:B------:R-:W-:Y:S02]  /*3e10*/  ISETP.NE.U32.AND P3, PT, R112, RZ, PT ;  /* 0x000000ff7000720c */ /* 0x000fe40003f65070 */
[----:B----4-:R-:W-:Y:S02]  /*3e20*/  SEL R106, RZ, 0x4, P2 ;  /* 0x00000004ff6a7807 */ /* 0x010fe40001000000 */
[----:B------:R-:W-:-:S02]  /*3e30*/  ISETP.NE.U32.AND P2, PT, R110, RZ, PT ;  /* 0x000000ff6e00720c */ /* 0x000fc40003f45070 */
[-C--:B------:R-:W-:Y:S02]  /*3e40*/  IADD3 R114, P4, PT, R104, R8.reuse, RZ ;  /* 0x0000000868727210 */ /* 0x080fe40007f9e0ff */
[----:B------:R-:W-:Y:S02]  /*3e50*/  ISETP.NE.U32.AND P1, PT, R108, RZ, PT ;  /* 0x000000ff6c00720c */ /* 0x000fe40003f25070 */
[----:B------:R-:W-:Y:S01]  /*3e60*/  SEL R106, R106, RZ, P6 ;  /* 0x000000ff6a6a7207 */ /* 0x000fe20003000000 */
[--C-:B------:R-:W-:Y:S01]  /*3e70*/  IMAD.X R115, R105, 0x1, R5.reuse, P4 ;  /* 0x0000000169737824 */ /* 0x100fe200020e0605 */
[-C--:B------:R-:W-:Y:S01]  /*3e80*/  ISETP.GE.AND P4, PT, R32, R209.reuse, PT ;  /* 0x000000d12000720c */ /* 0x080fe20003f86270 */
[----:B------:R-:W-:Y:S01]  /*3e90*/  LDGSTS.E [R27+0xe008], desc[UR20][R100.64], P3 ;  /* 0x0e008000641b7fae */ /* 0x000fe200099a1014 */
[-C--:B------:R-:W-:Y:S02]  /*3ea0*/  IADD3 R110, P5, PT, R100, R8.reuse, RZ ;  /* 0x00000008646e7210 */ /* 0x080fe40007fbe0ff */
[----:B------:R-:W-:Y:S01]  /*3eb0*/  SEL R107, RZ, 0x4, P4 ;  /* 0x00000004ff6b7807 */ /* 0x000fe20002000000 */
[----:B------:R-:W-:Y:S01]  /*3ec0*/  LDGSTS.E [R20+0xe000], desc[UR20][R98.64], P2 ;  /* 0x0e00000062147fae */ /* 0x000fe200091a1014 */
[-C--:B------:R-:W-:Y:S01]  /*3ed0*/  IADD3 R112, P4, PT, R102, R8.reuse, RZ ;  /* 0x0000000866707210 */ /* 0x080fe20007f9e0ff */
[--C-:B------:R-:W-:Y:S01]  /*3ee0*/  IMAD.X R111, R101, 0x1, R5.reuse, P5 ;  /* 0x00000001656f7824 */ /* 0x100fe200028e0605 */
[-C--:B------:R-:W-:Y:S01]  /*3ef0*/  IADD3 R108, P2, PT, R98, R8.reuse, RZ ;  /* 0x00000008626c7210 */ /* 0x080fe20007f5e0ff */
[----:B------:R3:W-:Y:S01]  /*3f00*/  LDGSTS.E [R20+0xe008], desc[UR20][R96.64], P1 ;  /* 0x0e00800060147fae */ /* 0x0007e200089a1014 */
[----:B-----5:R-:W-:Y:S01]  /*3f10*/  IADD3 R104, P1, PT, R92, R8, RZ ;  /* 0x000000085c687210 */ /* 0x020fe20007f3e0ff */
[--C-:B------:R-:W-:Y:S01]  /*3f20*/  IMAD.X R113, R103, 0x1, R5.reuse, P4 ;  /* 0x0000000167717824 */ /* 0x100fe200020e0605 */
[----:B------:R-:W-:Y:S01]  /*3f30*/  ISETP.NE.U32.AND P4, PT, R106, RZ, PT ;  /* 0x000000ff6a00720c */ /* 0x000fe20003f85070 */
[--C-:B------:R-:W-:Y:S01]  /*3f40*/  IMAD.X R109, R99, 0x1, R5.reuse, P2 ;  /* 0x00000001636d7824 */ /* 0x100fe200010e0605 */
[----:B------:R-:W-:Y:S01]  /*3f50*/  SEL R107, R107, RZ, P6 ;  /* 0x000000ff6b6b7207 */ /* 0x000fe20003000000 */
[----:B------:R-:W-:Y:S01]  /*3f60*/  IMAD.X R105, R93, 0x1, R5, P1 ;  /* 0x000000015d697824 */ /* 0x000fe200008e0605 */
[----:B------:R-:W-:-:S02]  /*3f70*/  ISETP.GE.AND P1, PT, R26, R209, PT ;  /* 0x000000d11a00720c */ /* 0x000fc40003f26270 */
[----:B------:R-:W-:Y:S02]  /*3f80*/  ISETP.NE.U32.AND P3, PT, R107, RZ, PT ;  /* 0x000000ff6b00720c */ /* 0x000fe40003f65070 */
[-C--:B-1----:R-:W-:Y:S02]  /*3f90*/  IADD3 R102, P2, PT, R90, R8.reuse, RZ ;  /* 0x000000085a667210 */ /* 0x082fe40007f5e0ff */
[----:B------:R-:W-:Y:S02]  /*3fa0*/  IADD3 R106, P5, PT, R96, R8, RZ ;  /* 0x00000008606a7210 */ /* 0x000fe40007fbe0ff */
[----:B---3--:R-:W-:Y:S01]  /*3fb0*/  SEL R96, RZ, 0x4, P1 ;  /* 0x00000004ff607807 */ /* 0x008fe20000800000 */
[--C-:B------:R-:W-:Y:S01]  /*3fc0*/  IMAD.X R103, R91, 0x1, R5.reuse, P2 ;  /* 0x000000015b677824 */ /* 0x100fe200010e0605 */
[-C--:B------:R-:W-:Y:S01]  /*3fd0*/  ISETP.GE.AND P2, PT, R25, R209.reuse, PT ;  /* 0x000000d11900720c */ /* 0x080fe20003f46270 */
[----:B------:R1:W-:Y:S01]  /*3fe0*/  LDGSTS.E [R17+0xe000], desc[UR20][R92.64], P4 ;  /* 0x0e0000005c117fae */ /* 0x0003e2000a1a1014 */
[----:B------:R-:W-:Y:S01]  /*3ff0*/  SEL R96, R96, RZ, P6 ;  /* 0x000000ff60607207 */ /* 0x000fe20003000000 */
[----:B------:R-:W-:Y:S01]  /*4000*/  IMAD.X R107, R97, 0x1, R5, P5 ;  /* 0x00000001616b7824 */ /* 0x000fe200028e0605 */
[-C--:B------:R-:W-:Y:S01]  /*4010*/  ISETP.GE.AND P4, PT, R24, R209.reuse, PT ;  /* 0x000000d11800720c */ /* 0x080fe20003f86270 */
[----:B------:R3:W-:Y:S01]  /*4020*/  LDGSTS.E [R17+0xe008], desc[UR20][R90.64], P3 ;  /* 0x0e0080005a117fae */ /* 0x0007e200099a1014 */
[----:B------:R-:W-:-:S02]  /*4030*/  ISETP.GE.AND P1, PT, R23, R209, PT ;  /* 0x000000d11700720c */ /* 0x000fc40003f26270 */
[----:B------:R-:W-:-:S04]  /*4040*/  ISETP.GE.AND P3, PT, R194, R209, PT ;  /* 0x000000d1c200720c */ /* 0x000fc80003f66270 */
[----:B------:R-:W-:Y:S02]  /*4050*/  SEL R97, RZ, 0x4, P3 ;  /* 0x00000004ff617807 */ /* 0x000fe40001800000 */
[----:B-1----:R-:W-:Y:S02]  /*4060*/  SEL R93, RZ, 0x4, P2 ;  /* 0x00000004ff5d7807 */ /* 0x002fe40001000000 */
[----:B------:R-:W-:Y:S01]  /*4070*/  ISETP.NE.U32.AND P2, PT, R96, RZ, PT ;  /* 0x000000ff6000720c */ /* 0x000fe20003f45070 */
[----:B---3--:R-:W-:Y:S01]  /*4080*/  IMAD.WIDE R90, R10, 0x4, R94 ;  /* 0x000000040a5a7825 */ /* 0x008fe200078e025e */
[----:B------:R-:W-:Y:S02]  /*4090*/  SEL R92, RZ, 0x4, P4 ;  /* 0x00000004ff5c7807 */ /* 0x000fe40002000000 */
[----:B------:R-:W-:Y:S02]  /*40a0*/  SEL R96, RZ, 0x4, P1 ;  /* 0x00000004ff607807 */ /* 0x000fe40000800000 */
[----:B------:R-:W-:-:S02]  /*40b0*/  ISETP.GE.AND P4, PT, R19, R209, PT ;  /* 0x000000d11300720c */ /* 0x000fc40003f86270 */
[----:B------:R-:W-:Y:S01]  /*40c0*/  ISETP.GE.AND P3, PT, R21, R209, PT ;  /* 0x000000d11500720c */ /* 0x000fe20003f66270 */
[----:B------:R-:W-:Y:S01]  /*40d0*/  IMAD.SHL.U32 R209, R211, 0x4, RZ ;  /* 0x00000004d3d17824 */ /* 0x000fe200078e00ff */
[----:B------:R-:W-:Y:S02]  /*40e0*/  SEL R92, R92, RZ, P6 ;  /* 0x000000ff5c5c7207 */ /* 0x000fe40003000000 */
[----:B------:R-:W-:Y:S01]  /*40f0*/  SEL R93, R93, RZ, P6 ;  /* 0x000000ff5d5d7207 */ /* 0x000fe20003000000 */
[----:B------:R-:W-:Y:S01]  /*4100*/  LDGSTS.E [R15+0xe000], desc[UR20][R90.64], P2 ;  /* 0x0e0000005a0f7fae */ /* 0x000fe200091a1014 */
[----:B------:R-:W-:Y:S02]  /*4110*/  SEL R96, R96, RZ, P6 ;  /* 0x000000ff60607207 */ /* 0x000fe40003000000 */
[----:B------:R-:W-:Y:S02]  /*4120*/  SEL R95, RZ, 0x4, P4 ;  /* 0x00000004ff5f7807 */ /* 0x000fe40002000000 */
[----:B------:R-:W-:-:S02]  /*4130*/  SEL R94, RZ, 0x4, P3 ;  /* 0x00000004ff5e7807 */ /* 0x000fc40001800000 */
[----:B------:R-:W-:Y:S02]  /*4140*/  ISETP.NE.U32.AND P4, PT, R92, RZ, PT ;  /* 0x000000ff5c00720c */ /* 0x000fe40003f85070 */
[----:B------:R-:W-:Y:S02]  /*4150*/  ISETP.NE.U32.AND P3, PT, R93, RZ, PT ;  /* 0x000000ff5d00720c */ /* 0x000fe40003f65070 */
[----:B------:R-:W-:Y:S02]  /*4160*/  ISETP.NE.U32.AND P2, PT, R96, RZ, PT ;  /* 0x000000ff6000720c */ /* 0x000fe40003f45070 */
[----:B------:R-:W-:Y:S02]  /*4170*/  IADD3 R100, P5, PT, R90, R8, RZ ;  /* 0x000000085a647210 */ /* 0x000fe40007fbe0ff */
[----:B------:R-:W-:Y:S02]  /*4180*/  SEL R94, R94, RZ, P6 ;  /* 0x000000ff5e5e7207 */ /* 0x000fe40003000000 */
[----:B------:R-:W-:Y:S01]  /*4190*/  SEL R95, R95, RZ, P6 ;  /* 0x000000ff5f5f7207 */ /* 0x000fe20003000000 */
[----:B------:R-:W-:Y:S01]  /*41a0*/  IMAD.X R101, R91, 0x1, R5, P5 ;  /* 0x000000015b657824 */ /* 0x000fe200028e0605 */
[----:B------:R-:W-:Y:S01]  /*41b0*/  SEL R97, R97, RZ, P6 ;  /* 0x000000ff61617207 */ /* 0x000fe20003000000 */
[----:B------:R1:W-:Y:S01]  /*41c0*/  LDGSTS.E [R15+0xe008], desc[UR20][R88.64], P4 ;  /* 0x0e008000580f7fae */ /* 0x0003e2000a1a1014 */
[----:B------:R-:W-:-:S02]  /*41d0*/  ISETP.NE.U32.AND P5, PT, R94, RZ, PT ;  /* 0x000000ff5e00720c */ /* 0x000fc40003fa5070 */
[----:B------:R-:W-:Y:S01]  /*41e0*/  ISETP.NE.U32.AND P4, PT, R95, RZ, PT ;  /* 0x000000ff5f00720c */ /* 0x000fe20003f85070 */
[----:B------:R-:W-:Y:S01]  /*41f0*/  LDGSTS.E [R13+0xe000], desc[UR20][R86.64], P3 ;  /* 0x0e000000560d7fae */ /* 0x000fe200099a1014 */
[----:B------:R-:W-:Y:S02]  /*4200*/  ISETP.NE.U32.AND P1, PT, R97, RZ, PT ;  /* 0x000000ff6100720c */ /* 0x000fe40003f25070 */
[-C--:B------:R-:W-:Y:S01]  /*4210*/  IADD3 R94, P3, PT, R84, R8.reuse, RZ ;  /* 0x00000008545e7210 */ /* 0x080fe20007f7e0ff */
[----:B------:R3:W-:Y:S01]  /*4220*/  LDGSTS.E [R13+0xe008], desc[UR20][R84.64], P2 ;  /* 0x0e008000540d7fae */ /* 0x0007e200091a1014 */
[-C--:B------:R-:W-:Y:S02]  /*4230*/  IADD3 R92, P2, PT, R82, R209.reuse, RZ ;  /* 0x000000d1525c7210 */ /* 0x080fe40007f5e0ff */
[-C--:B------:R-:W-:Y:S01]  /*4240*/  IADD3 R98, P6, PT, R88, R8.reuse, RZ ;  /* 0x0000000858627210 */ /* 0x080fe20007fde0ff */
[----:B------:R-:W-:Y:S01]  /*4250*/  IMAD.X R95, R85, 0x1, R5, P3 ;  /* 0x00000001555f7824 */ /* 0x000fe200018e0605 */
[-C--:B-1----:R-:W-:Y:S01]  /*4260*/  IADD3 R88, P3, PT, R78, R209.reuse, RZ ;  /* 0x000000d14e587210 */ /* 0x082fe20007f7e0ff */
[----:B------:R-:W-:Y:S01]  /*4270*/  IMAD.X R93, R83, 0x1, R165, P2 ;  /* 0x00000001535d7824 */ /* 0x000fe200010e06a5 */
[-C--:B------:R-:W-:Y:S01]  /*4280*/  IADD3 R90, P2, PT, R80, R209.reuse, RZ ;  /* 0x000000d1505a7210 */ /* 0x080fe20007f5e0ff */
[----:B------:R-:W-:Y:S01]  /*4290*/  IMAD.X R99, R89, 0x1, R5, P6 ;  /* 0x0000000159637824 */ /* 0x000fe200030e0605 */
[----:B------:R-:W-:Y:S01]  /*42a0*/  IADD3 R96, P6, PT, R86, R8, RZ ;  /* 0x0000000856607210 */ /* 0x000fe20007fde0ff */
[----:B------:R-:W-:Y:S01]  /*42b0*/  LDGSTS.E [R11+0xe000], desc[UR20][R166.64], P5 ;  /* 0x0e000000a60b7fae */ /* 0x000fe2000a9a1014 */
[--C-:B------:R-:W-:Y:S01]  /*42c0*/  IMAD.X R89, R79, 0x1, R165.reuse, P3 ;  /* 0x000000014f597824 */ /* 0x100fe200018e06a5 */
[-C--:B---3--:R-:W-:Y:S01]  /*42d0*/  IADD3 R84, P3, PT, R182, R209.reuse, RZ ;  /* 0x000000d1b6547210 */ /* 0x088fe20007f7e0ff */
[----:B------:R-:W-:Y:S01]  /*42e0*/  IMAD.X R91, R81, 0x1, R165, P2 ;  /* 0x00000001515b7824 */ /* 0x000fe200010e06a5 */
[----:B------:R-:W-:Y:S01]  /*42f0*/  IADD3 R86, P2, PT, R178, R209, RZ ;  /* 0x000000d1b2567210 */ /* 0x000fe20007f5e0ff */
[----:B------:R-:W-:Y:S01]  /*4300*/  LDGSTS.E [R11+0xe008], desc[UR20][R168.64], P4 ;  /* 0x0e008000a80b7fae */ /* 0x000fe2000a1a1014 */
[----:B------:R-:W-:-:S02]  /*4310*/  IMAD.X R97, R87, 0x1, R5, P6 ;  /* 0x0000000157617824 */ /* 0x000fc400030e0605 */
[--C-:B------:R-:W-:Y:S01]  /*4320*/  IMAD.X R85, R183, 0x1, R165.reuse, P3 ;  /* 0x00000001b7557824 */ /* 0x100fe200018e06a5 */
[----:B------:R-:W0:Y:S01]  /*4330*/  LDGDEPBAR ;  /* 0x00000000000079af */ /* 0x000e220000000000 */
[----:B------:R-:W-:-:S03]  /*4340*/  IMAD.X R87, R179, 0x1, R165, P2 ;  /* 0x00000001b3577824 */ /* 0x000fc600010e06a5 */
[----:B------:R1:W-:Y:S04]  /*4350*/  LDGSTS.E [R6+0x4000], desc[UR20][R82.64], P1 ;  /* 0x0400000052067fae */ /* 0x0003e800089a1014 */
[----:B------:R3:W-:Y:S04]  /*4360*/  LDGSTS.E [R6+0x4400], desc[UR20][R80.64], P1 ;  /* 0x0440000050067fae */ /* 0x0007e800089a1014 */
[----:B------:R4:W-:Y:S01]  /*4370*/  LDGSTS.E [R6+0x4800], desc[UR20][R78.64], P1 ;  /* 0x048000004e067fae */ /* 0x0009e200089a1014 */
[----:B-1----:R-:W-:-:S03]  /*4380*/  IADD3 R82, P2, PT, R180, R209, RZ ;  /* 0x000000d1b4527210 */ /* 0x002fc60007f5e0ff */
[----:B------:R1:W-:Y:S01]  /*4390*/  LDGSTS.E [R6+0x4c00], desc[UR20][R178.64], P1 ;  /* 0x04c00000b2067fae */ /* 0x0003e200089a1014 */
[-C--:B---3--:R-:W-:Y:S01]  /*43a0*/  IADD3 R80, P3, PT, R176, R209.reuse, RZ ;  /* 0x000000d1b0507210 */ /* 0x088fe20007f7e0ff */
[--C-:B------:R-:W-:Y:S02]  /*43b0*/  IMAD.X R83, R181, 0x1, R165.reuse, P2 ;  /* 0x00000001b5537824 */ /* 0x100fe400010e06a5 */
[----:B------:R3:W-:Y:S01]  /*43c0*/  LDGSTS.E [R6+0x5000], desc[UR20][R182.64], P1 ;  /* 0x05000000b6067fae */ /* 0x0007e200089a1014 */
[-C--:B----4-:R-:W-:Y:S01]  /*43d0*/  IADD3 R78, P2, PT, R170, R209.reuse, RZ ;  /* 0x000000d1aa4e7210 */ /* 0x090fe20007f5e0ff */
[----:B------:R-:W-:Y:S02]  /*43e0*/  IMAD.X R81, R177, 0x1, R165, P3 ;  /* 0x00000001b1517824 */ /* 0x000fe400018e06a5 */
[----:B------:R4:W-:Y:S01]  /*43f0*/  LDGSTS.E [R6+0x5400], desc[UR20][R180.64], P1 ;  /* 0x05400000b4067fae */ /* 0x0009e200089a1014 */
[----:B-1----:R-:W-:Y:S01]  /*4400*/  IMAD.WIDE R178, R211, 0x4, R174 ;  /* 0x00000004d3b27825 */ /* 0x002fe200078e02ae */
[----:B------:R-:W-:-:S02]  /*4410*/  IADD3 R174, P3, PT, R172, R209, RZ ;  /* 0x000000d1acae7210 */ /* 0x000fc40007f7e0ff */
[----:B------:R1:W-:Y:S01]  /*4420*/  LDGSTS.E [R6+0x5800], desc[UR20][R176.64], P1 ;  /* 0x05800000b0067fae */ /* 0x0003e200089a1014 */
[----:B------:R-:W-:Y:S02]  /*4430*/  IMAD.X R79, R171, 0x1, R165, P2 ;  /* 0x00000001ab4f7824 */ /* 0x000fe400010e06a5 */
[C---:B---3--:R-:W-:Y:S01]  /*4440*/  IMAD.WIDE R182, R211.reuse, 0x4, R76 ;  /* 0x00000004d3b67825 */ /* 0x048fe200078e024c */
[-C--:B------:R-:W-:Y:S01]  /*4450*/  IADD3 R76, P2, PT, R178, R209.reuse, RZ ;  /* 0x000000d1b24c7210 */ /* 0x080fe20007f5e0ff */
[----:B------:R3:W-:Y:S02]  /*4460*/  LDGSTS.E [R6+0x5c00], desc[UR20][R170.64], P1 ;  /* 0x05c00000aa067fae */ /* 0x0007e400089a1014 */
[----:B----4-:R-:W-:Y:S02]  /*4470*/  IMAD.WIDE R180, R211, 0x4, R140 ;  /* 0x00000004d3b47825 */ /* 0x010fe400078e028c */
[----:B------:R4:W-:Y:S02]  /*4480*/  LDGSTS.E [R6+0x6000], desc[UR20][R172.64], P1 ;  /* 0x06000000ac067fae */ /* 0x0009e400089a1014 */
[----:B------:R-:W-:Y:S01]  /*4490*/  IMAD.X R175, R173, 0x1, R165, P3 ;  /* 0x00000001adaf7824 */ /* 0x000fe200018e06a5 */
[-C--:B------:R-:W-:Y:S01]  /*44a0*/  IADD3 R140, P3, PT, R182, R209.reuse, RZ ;  /* 0x000000d1b68c7210 */ /* 0x080fe20007f7e0ff */
[C---:B-1----:R-:W-:Y:S01]  /*44b0*/  IMAD.WIDE R176, R211.reuse, 0x4, R136 ;  /* 0x00000004d3b07825 */ /* 0x042fe200078e0288 */
[----:B------:R1:W-:Y:S03]  /*44c0*/  LDGSTS.E [R6+0x6400], desc[UR20][R178.64], P1 ;  /* 0x06400000b2067fae */ /* 0x0003e600089a1014 */
[----:B---3--:R-:W-:Y:S01]  /*44d0*/  IMAD.WIDE R170, R211, 0x4, R132 ;  /* 0x00000004d3aa7825 */ /* 0x008fe200078e0284 */
[----:B------:R-:W-:Y:S03]  /*44e0*/  LDGSTS.E [R6+0x6800], desc[UR20][R182.64], P1 ;  /* 0x06800000b6067fae */ /* 0x000fe600089a1014 */
[----:B------:R-:W-:Y:S01]  /*44f0*/  IMAD.X R77, R179, 0x1, R165, P2 ;  /* 0x00000001b34d7824 */ /* 0x000fe200010e06a5 */
[----:B------:R3:W-:Y:S01]  /*4500*/  LDGSTS.E [R6+0x6c00], desc[UR20][R180.64], P1 ;  /* 0x06c00000b4067fae */ /* 0x0007e200089a1014 */
[----:B----4-:R-:W-:Y:S01]  /*4510*/  IMAD.WIDE R172, R211, 0x4, R128 ;  /* 0x00000004d3ac7825 */ /* 0x010fe200078e0280 */
[----:B------:R-:W-:-:S02]  /*4520*/  IADD3 R136, P2, PT, R180, R209, RZ ;  /* 0x000000d1b4887210 */ /* 0x000fc40007f5e0ff */
[----:B------:R-:W-:Y:S01]  /*4530*/  LDGSTS.E [R6+0x7000], desc[UR20][R176.64], P1 ;  /* 0x07000000b0067fae */ /* 0x000fe200089a1014 */
[----:B-1----:R-:W-:-:S03]  /*4540*/  IMAD.WIDE R178, R211, 0x4, R124 ;  /* 0x00000004d3b27825 */ /* 0x002fc600078e027c */
[----:B------:R-:W-:Y:S01]  /*4550*/  LDGSTS.E [R6+0x7400], desc[UR20][R170.64], P1 ;  /* 0x07400000aa067fae */ /* 0x000fe200089a1014 */
[--C-:B------:R-:W-:Y:S01]  /*4560*/  IMAD.X R141, R183, 0x1, R165.reuse, P3 ;  /* 0x00000001b78d7824 */ /* 0x100fe200018e06a5 */
[-C--:B------:R-:W-:Y:S01]  /*4570*/  IADD3 R132, P3, PT, R176, R209.reuse, RZ ;  /* 0x000000d1b0847210 */ /* 0x080fe20007f7e0ff */
[--C-:B------:R-:W-:Y:S01]  /*4580*/  IMAD.X R137, R181, 0x1, R165.reuse, P2 ;  /* 0x00000001b5897824 */ /* 0x100fe200010e06a5 */
[----:B------:R1:W-:Y:S01]  /*4590*/  LDGSTS.E [R6+0x7800], desc[UR20][R172.64], P1 ;  /* 0x07800000ac067fae */ /* 0x0003e200089a1014 */
[-C--:B------:R-:W-:Y:S02]  /*45a0*/  IADD3 R128, P2, PT, R170, R209.reuse, RZ ;  /* 0x000000d1aa807210 */ /* 0x080fe40007f5e0ff */
[--C-:B------:R-:W-:Y:S01]  /*45b0*/  IMAD.X R133, R177, 0x1, R165.reuse, P3 ;  /* 0x00000001b1857824 */ /* 0x100fe200018e06a5 */
[----:B------:R-:W-:Y:S01]  /*45c0*/  LDGSTS.E [R6+0x7c00], desc[UR20][R178.64], P1 ;  /* 0x07c00000b2067fae */ /* 0x000fe200089a1014 */
[-C--:B------:R-:W-:Y:S01]  /*45d0*/  IADD3 R124, P3, PT, R172, R209.reuse, RZ ;  /* 0x000000d1ac7c7210 */ /* 0x080fe20007f7e0ff */
[--C-:B------:R-:W-:Y:S01]  /*45e0*/  IMAD.X R129, R171, 0x1, R165.reuse, P2 ;  /* 0x00000001ab817824 */ /* 0x100fe200010e06a5 */
[-C--:B---3--:R-:W-:Y:S01]  /*45f0*/  IADD3 R180, P2, PT, R162, R209.reuse, RZ ;  /* 0x000000d1a2b47210 */ /* 0x088fe20007f5e0ff */
[----:B------:R3:W-:Y:S01]  /*4600*/  LDGSTS.E [R4+0x4200], desc[UR20][R162.64], P1 ;  /* 0x04200000a2047fae */ /* 0x0007e200089a1014 */
[----:B------:R-:W-:Y:S01]  /*4610*/  IADD3 R182, P4, PT, R178, R209, RZ ;  /* 0x000000d1b2b67210 */ /* 0x000fe20007f9e0ff */
[----:B------:R-:W-:-:S02]  /*4620*/  IMAD.X R125, R173, 0x1, R165, P3 ;  /* 0x00000001ad7d7824 */ /* 0x000fc400018e06a5 */
[----:B------:R-:W-:Y:S01]  /*4630*/  LDGSTS.E [R4+0x4600], desc[UR20][R160.64], P1 ;  /* 0x04600000a0047fae */ /* 0x000fe200089a1014 */
[-C--:B-1----:R-:W-:Y:S01]  /*4640*/  IADD3 R172, P3, PT, R158, R209.reuse, RZ ;  /* 0x000000d19eac7210 */ /* 0x082fe20007f7e0ff */
[--C-:B------:R-:W-:Y:S01]  /*4650*/  IMAD.X R181, R163, 0x1, R165.reuse, P2 ;  /* 0x00000001a3b57824 */ /* 0x100fe200010e06a5 */
[-C--:B------:R-:W-:Y:S01]  /*4660*/  IADD3 R170, P2, PT, R160, R209.reuse, RZ ;  /* 0x000000d1a0aa7210 */ /* 0x080fe20007f5e0ff */
[----:B------:R-:W-:Y:S01]  /*4670*/  LDGSTS.E [R4+0x4a00], desc[UR20][R158.64], P1 ;  /* 0x04a000009e047fae */ /* 0x000fe200089a1014 */
[--C-:B------:R-:W-:Y:S02]  /*4680*/  IMAD.X R183, R179, 0x1, R165.reuse, P4 ;  /* 0x00000001b3b77824 */ /* 0x100fe400020e06a5 */
[--C-:B------:R-:W-:Y:S01]  /*4690*/  IMAD.X R173, R159, 0x1, R165.reuse, P3 ;  /* 0x000000019fad7824 */ /* 0x100fe200018e06a5 */
[----:B------:R1:W-:Y:S01]  /*46a0*/  LDGSTS.E [R4+0x4e00], desc[UR20][R156.64], P1 ;  /* 0x04e000009c047fae */ /* 0x0003e200089a1014 */
[----:B---3--:R-:W-:Y:S01]  /*46b0*/  VIADD R163, R193, 0xffffffc0 ;  /* 0xffffffc0c1a37836 */ /* 0x008fe20000000000 */
[-C--:B------:R-:W-:Y:S01]  /*46c0*/  IADD3 R178, P3, PT, R154, R209.reuse, RZ ;  /* 0x000000d19ab27210 */ /* 0x080fe20007f7e0ff */
[----:B------:R-:W-:Y:S01]  /*46d0*/  IMAD.X R171, R161, 0x1, R165, P2 ;  /* 0x00000001a1ab7824 */ /* 0x000fe200010e06a5 */
[----:B------:R3:W-:Y:S01]  /*46e0*/  LDGSTS.E [R4+0x5200], desc[UR20][R154.64], P1 ;  /* 0x052000009a047fae */ /* 0x0007e200089a1014 */
[----:B------:R-:W-:-:S02]  /*46f0*/  IADD3 R176, P2, PT, R156, R209, RZ ;  /* 0x000000d19cb07210 */ /* 0x000fc40007f5e0ff */
[--C-:B------:R-:W-:Y:S01]  /*4700*/  IMAD.X R179, R155, 0x1, R165.reuse, P3 ;  /* 0x000000019bb37824 */ /* 0x100fe200018e06a5 */
[----:B------:R2:W-:Y:S01]  /*4710*/  LDGSTS.E [R4+0x5600], desc[UR20][R152.64], P1 ;  /* 0x0560000098047fae */ /* 0x0005e200089a1014 */
[-C--:B------:R-:W-:Y:S01]  /*4720*/  ISETP.GE.AND P3, PT, R3, R163.reuse, PT ;  /* 0x000000a30300720c */ /* 0x080fe20003f66270 */
[----:B------:R-:W-:Y:S01]  /*4730*/  IMAD.X R177, R157, 0x1, R165, P2 ;  /* 0x000000019db17824 */ /* 0x000fe200010e06a5 */
[----:B------:R-:W-:Y:S01]  /*4740*/  ISETP.GT.AND P2, PT, R188, 0x5f, PT ;  /* 0x0000005fbc00780c */ /* 0x000fe20003f44270 */
[----:B------:R2:W-:Y:S01]  /*4750*/  LDGSTS.E [R4+0x5a00], desc[UR20][R150.64], P1 ;  /* 0x05a0000096047fae */ /* 0x0005e200089a1014 */
[----:B-1----:R-:W-:Y:S02]  /*4760*/  SEL R157, RZ, 0x4, P3 ;  /* 0x00000004ff9d7807 */ /* 0x002fe40001800000 */
[----:B------:R-:W-:Y:S01]  /*4770*/  ISETP.GE.AND P3, PT, R184, R163, PT ;  /* 0x000000a3b800720c */ /* 0x000fe20003f66270 */
[----:B------:R2:W-:Y:S01]  /*4780*/  LDGSTS.E [R4+0x5e00], desc[UR20][R148.64], P1 ;  /* 0x05e0000094047fae */ /* 0x0005e200089a1014 */
[----:B------:R-:W-:-:S02]  /*4790*/  SEL R158, R157, RZ, P2 ;  /* 0x000000ff9d9e7207 */ /* 0x000fc40001000000 */
[-C--:B---3--:R-:W-:Y:S01]  /*47a0*/  IADD3 R154, P4, PT, R166, R8.reuse, RZ ;  /* 0x00000008a69a7210 */ /* 0x088fe20007f9e0ff */
[----:B------:R2:W-:Y:S01]  /*47b0*/  LDGSTS.E [R4+0x6200], desc[UR20][R146.64], P1 ;  /* 0x0620000092047fae */ /* 0x0005e200089a1014 */
[----:B------:R-:W-:Y:S02]  /*47c0*/  ISETP.NE.U32.AND P5, PT, R158, RZ, PT ;  /* 0x000000ff9e00720c */ /* 0x000fe40003fa5070 */
[----:B------:R-:W-:Y:S01]  /*47d0*/  SEL R158, RZ, 0x4, P3 ;  /* 0x00000004ff9e7807 */ /* 0x000fe20001800000 */
[----:B------:R2:W-:Y:S01]  /*47e0*/  LDGSTS.E [R4+0x6600], desc[UR20][R144.64], P1 ;  /* 0x0660000090047fae */ /* 0x0005e200089a1014 */
[----:B------:R-:W-:Y:S01]  /*47f0*/  ISETP.GE.AND P3, PT, R74, R163, PT ;  /* 0x000000a34a00720c */ /* 0x000fe20003f66270 */
[----:B------:R-:W-:Y:S01]  /*4800*/  IMAD.X R155, R167, 0x1, R5, P4 ;  /* 0x00000001a79b7824 */ /* 0x000fe200020e0605 */
[----:B------:R-:W-:Y:S01]  /*4810*/  IADD3 R156, P4, PT, R168, R8, RZ ;  /* 0x00000008a89c7210 */ /* 0x000fe20007f9e0ff */
[----:B------:R2:W-:Y:S01]  /*4820*/  LDGSTS.E [R4+0x6a00], desc[UR20][R142.64], P1 ;  /* 0x06a000008e047fae */ /* 0x0005e200089a1014 */
[----:B------:R-:W-:-:S02]  /*4830*/  SEL R158, R158, RZ, P2 ;  /* 0x000000ff9e9e7207 */ /* 0x000fc40001000000 */
[----:B------:R-:W-:Y:S01]  /*4840*/  SEL R160, RZ, 0x4, P3 ;  /* 0x00000004ffa07807 */ /* 0x000fe20001800000 */
[----:B------:R2:W-:Y:S01]  /*4850*/  LDGSTS.E [R4+0x6e00], desc[UR20][R138.64], P1 ;  /* 0x06e000008a047fae */ /* 0x0005e200089a1014 */
[----:B------:R-:W-:Y:S01]  /*4860*/  IMAD.X R157, R169, 0x1, R5, P4 ;  /* 0x00000001a99d7824 */ /* 0x000fe200020e0605 */
[----:B------:R-:W-:Y:S02]  /*4870*/  ISETP.NE.U32.AND P3, PT, R158, RZ, PT ;  /* 0x000000ff9e00720c */ /* 0x000fe40003f65070 */
[----:B------:R2:W-:Y:S01]  /*4880*/  LDGSTS.E [R4+0x7200], desc[UR20][R134.64], P1 ;  /* 0x0720000086047fae */ /* 0x0005e200089a1014 */
[----:B------:R-:W-:-:S03]  /*4890*/  SEL R160, R160, RZ, P2 ;  /* 0x000000ffa0a07207 */ /* 0x000fc60001000000 */
[----:B------:R2:W-:Y:S04]  /*48a0*/  LDGSTS.E [R4+0x7600], desc[UR20][R130.64], P1 ;  /* 0x0760000082047fae */ /* 0x0005e800089a1014 */
[----:B------:R2:W-:Y:S04]  /*48b0*/  LDGSTS.E [R4+0x7a00], desc[UR20][R126.64], P1 ;  /* 0x07a000007e047fae */ /* 0x0005e800089a1014 */
[----:B------:R2:W-:Y:S01]  /*48c0*/  LDGSTS.E [R4+0x7e00], desc[UR20][R122.64], P1 ;  /* 0x07e000007a047fae */ /* 0x0005e200089a1014 */
[----:B------:R-:W-:-:S03]  /*48d0*/  ISETP.GE.AND P1, PT, R186, R163, PT ;  /* 0x000000a3ba00720c */ /* 0x000fc60003f26270 */
[----:B------:R-:W0:Y:S01]  /*48e0*/  LDGDEPBAR ;  /* 0x00000000000079af */ /* 0x000e220000000000 */
[----:B------:R-:W-:Y:S02]  /*48f0*/  SEL R159, RZ, 0x4, P1 ;  /* 0x00000004ff9f7807 */ /* 0x000fe40000800000 */
[----:B------:R-:W-:Y:S02]  /*4900*/  ISETP.NE.U32.AND P1, PT, RZ, UR8, PT ;  /* 0x00000008ff007c0c */ /* 0x000fe4000bf25070 */
[----:B------:R-:W-:Y:S02]  /*4910*/  SEL R159, R159, RZ, P2 ;  /* 0x000000ff9f9f7207 */ /* 0x000fe40001000000 */
[----:B------:R-:W-:Y:S02]  /*4920*/  ISETP.LT.OR P6, PT, R188, 0x20, P1 ;  /* 0x00000020bc00780c */ /* 0x000fe40000fc1670 */
[----:B------:R-:W-:Y:S01]  /*4930*/  ISETP.NE.U32.AND P4, PT, R159, RZ, PT ;  /* 0x000000ff9f00720c */ /* 0x000fe20003f85070 */
[----:B------:R-:W-:-:S04]  /*4940*/  DEPBAR.LE SB0, 0x2 ;  /* 0x000080800000791a */ /* 0x000fc80000000000 */
[----:B------:R-:W-:Y:S06]  /*4950*/  BAR.SYNC.DEFER_BLOCKING 0x0 ;  /* 0x0000000000007b1d */ /* 0x000fec0000010000 */
[----:B--2---:R-:W-:Y:S05]  /*4960*/  @P6 BRA `(.L_x_6) ;  /* 0x0000000000846947 */ /* 0x004fea0003800000 */
[----:B------:R-:W-:Y:S02]  /*4970*/  UIADD3 UR4, UPT, UPT, UR10, 0xc000, URZ ;  /* 0x0000c0000a047890 */ /* 0x000fe4000fffe0ff */
[----:B------:R-:W-:Y:S02]  /*4980*/  USHF.R.U32.HI UR8, URZ, 0x4, UR10 ;  /* 0x00000004ff087899 */ /* 0x000fe4000801160a */
[----:B------:R-:W-:Y:S02]  /*4990*/  USHF.R.U32.HI UR4, URZ, 0x4, UR4 ;  /* 0x00000004ff047899 */ /* 0x000fe40008011604 */
[----:B------:R-:W-:Y:S02]  /*49a0*/  USGXT.U32 UR8, UR8, 0xe ;  /* 0x0000000e0808789a */ /* 0x000fe40008000000 */
[----:B------:R-:W-:Y:S02]  /*49b0*/  USGXT.U32 UR6, UR4, 0xe ;  /* 0x0000000e0406789a */ /* 0x000fe40008000000 */
[----:B------:R-:W-:-:S02]  /*49c0*/  UIADD3 UR26, UP2, UPT, UR8, 0x2, URZ ;  /* 0x00000002081a7890 */ /* 0x000fc4000ff5e0ff */
[----:B------:R-:W-:Y:S01]  /*49d0*/  UIADD3 UR28, UP1, UPT, UR6, 0x2, URZ ;  /* 0x00000002061c7890 */ /* 0x000fe2000ff3e0ff */
[----:B------:R-:W-:Y:S01]  /*49e0*/  UMOV UR4, URZ ;  /* 0x000000ff00047c82 */ /* 0x000fe20008000000 */
[----:B------:R-:W-:Y:S01]  /*49f0*/  UMOV UR30, 0x0 ;  /* 0x00000000001e7882 */ /* 0x000fe20000000000 */
[----:B------:R-:W-:Y:S02]  /*4a00*/  UIADD3.X UR27, UPT, UPT, UR4, 0x40004040, URZ, UP2, !UPT ;  /* 0x40004040041b7890 */ /* 0x000fe400097fe4ff */
[----:B------:R-:W-:Y:S02]  /*4a10*/  UIADD3.X UR29, UPT, UPT, UR4, 0x40004040, URZ, UP1, !UPT ;  /* 0x40004040041d7890 */ /* 0x000fe40008ffe4ff */
[----:B------:R-:W-:Y:S02]  /*4a20*/  UIADD3.64 UR16, UPT, UPT, UR26, 0x2, URZ ;  /* 0x000000021a107897 */ /* 0x000fe4000fffe0ff */
[----:B------:R-:W-:Y:S02]  /*4a30*/  UIADD3.64 UR14, UPT, UPT, UR28, 0x2, URZ ;  /* 0x000000021c0e7897 */ /* 0x000fe4000fffe0ff */
[----:B------:R-:W-:-:S02]  /*4a40*/  UIADD3.64 UR24, UPT, UPT, UR26, 0x4, URZ ;  /* 0x000000041a187897 */ /* 0x000fc4000fffe0ff */
[----:B------:R-:W-:Y:S01]  /*4a50*/  UIADD3.64 UR18, UPT, UPT, UR28, 0x4, URZ ;  /* 0x000000041c127897 */ /* 0x000fe2000fffe0ff */
[----:B------:R-:W-:Y:S01]  /*4a60*/  UMOV UR31, 0x4200910 ;  /* 0x04200910001f7882 */ /* 0x000fe20000000000 */
[----:B------:R-:W-:Y:S01]  /*4a70*/  UMOV UR9, 0x40004040 ;  /* 0x4000404000097882 */ /* 0x000fe20000000000 */
[----:B------:R-:W-:Y:S01]  /*4a80*/  UMOV UR7, 0x40004040 ;  /* 0x4000404000077882 */ /* 0x000fe20000000000 */
[----:B------:R-:W-:Y:S01]  /*4a90*/  UMOV UR32, 0x0 ;  /* 0x0000000000207882 */ /* 0x000fe20000000000 */
[----:B------:R-:W-:Y:S01]  /*4aa0*/  UMOV UR33, 0x4200910 ;  /* 0x0420091000217882 */ /* 0x000fe20000000000 */
[----:B------:R-:W-:Y:S01]  /*4ab0*/  UMOV UR34, 0x0 ;  /* 0x0000000000227882 */ /* 0x000fe20000000000 */
[----:B------:R-:W-:Y:S01]  /*4ac0*/  UMOV UR35, 0x4200910 ;  /* 0x0420091000237882 */ /* 0x000fe20000000000 */
[----:B------:R-:W-:Y:S01]  /*4ad0*/  UMOV UR4, UR12 ;  /* 0x0000000c00047c82 */ /* 0x000fe20008000000 */
[----:B------:R-:W-:Y:S01]  /*4ae0*/  UMOV UR5, URZ ;  /* 0x000000ff00057c82 */ /* 0x000fe20008000000 */
[----:B------:R1:W-:Y:S01]  /*4af0*/  UTCHMMA gdesc[UR6], gdesc[UR8], tmem[UR22], tmem[UR30], idesc[UR31], !UPT ;  /* 0x00ff1e08060075ea */ /* 0x0003e2000f800016 */
[----:B------:R-:W-:Y:S01]  /*4b00*/  UMOV UR36, 0x0 ;  /* 0x0000000000247882 */ /* 0x000fe20000000000 */
[----:B------:R-:W-:Y:S01]  /*4b10*/  UMOV UR37, 0x4200910 ;  /* 0x0420091000257882 */ /* 0x000fe20000000000 */
[----:B------:R1:W-:Y:S01]  /*4b20*/  UTCHMMA gdesc[UR28], gdesc[UR26], tmem[UR22], tmem[UR32], idesc[UR33], UPT ;  /* 0x00ff201a1c0075ea */ /* 0x0003e2000b800016 */
[----:B------:R-:W-:Y:S01]  /*4b30*/  UMOV UR4, UR4 ;  /* 0x0000000400047c82 */ /* 0x000fe20008000000 */
[----:B------:R1:W-:Y:S01]  /*4b40*/  UTCHMMA gdesc[UR14], gdesc[UR16], tmem[UR22], tmem[UR34], idesc[UR35], UPT ;  /* 0x00ff22100e0075ea */ /* 0x0003e2000b800016 */
[----:B------:R1:W-:Y:S01]  /*4b50*/  UTCHMMA gdesc[UR18], gdesc[UR24], tmem[UR22], tmem[UR36], idesc[UR37], UPT ;  /* 0x00ff2418120075ea */ /* 0x0003e2000b800016 */
[----:B------:R1:W-:Y:S01]  /*4b60*/  UTCBAR [UR4], URZ ;  /* 0x000000ff040073e9 */ /* 0x0003e200080000ff */
[----:B------:R-:W-:Y:S01]  /*4b70*/  NOP ;  /* 0x0000000000007918 */ /* 0x000fe20000000000 */
.L_x_6:
[----:B------:R-:W-:Y:S01]  /*4b80*/  BAR.SYNC.DEFER_BLOCKING 0x0 ;  /* 0x0000000000007b1d */ /* 0x000fe20000010000 */
[----:B------:R-:W-:-:S05]  /*4b90*/  IADD3 R152, P6, PT, R152, R209, RZ ;  /* 0x000000d198987210 */ /* 0x000fca0007fde0ff */
[----:B------:R-:W-:Y:S01]  /*4ba0*/  IMAD.X R153, R153, 0x1, R165, P6 ;  /* 0x0000000199997824 */ /* 0x000fe200030e06a5 */
[----:B-1----:R-:W-:Y:S01]  /*4bb0*/  UMOV UR4, URZ ;  /* 0x000000ff00047c82 */ /* 0x002fe20008000000 */
[----:B------:R-:W-:Y:S01]  /*4bc0*/  @!PT LDS RZ, [RZ] ;  /* 0x00000000fffff984 */ /* 0x000fe20000000800 */
[----:B------:R-:W-:Y:S01]  /*4bd0*/  @!PT LDS RZ, [RZ] ;  /* 0x00000000fffff984 */ /* 0x000fe20000000800 */
[----:B------:R-:W-:Y:S01]  /*4be0*/  @!PT LDS RZ, [RZ] ;  /* 0x00000000fffff984 */ /* 0x000fe20000000800 */
[----:B------:R-:W-:Y:S01]  /*4bf0*/  LDGSTS.E [R31+0x10000], desc[UR20][R120.64], P5 ;  /* 0x10000000781f7fae */ /* 0x000fe2000a9a1014 */
[----:B------:R-:W-:-:S03]  /*4c00*/  ISETP.NE.U32.AND P5, PT, R160, RZ, PT ;  /* 0x000000ffa000720c */ /* 0x000fc60003fa5070 */
[----:B------:R1:W-:Y:S01]  /*4c10*/  LDGSTS.E [R31+0x10008], desc[UR20][R118.64], P4 ;  /* 0x10008000761f7fae */ /* 0x0003e2000a1a1014 */
[----:B------:R-:W-:-:S03]  /*4c20*/  ISETP.GE.AND P4, PT, R73, R163, PT ;  /* 0x000000a34900720c */ /* 0x000fc60003f86270 */
[----:B------:R-:W-:Y:S01]  /*4c30*/  LDGSTS.E [R29+0x10000], desc[UR20][R116.64], P3 ;  /* 0x10000000741d7fae */ /* 0x000fe200099a1014 */
[-C--:B------:R-:W-:Y:S02]  /*4c40*/  ISETP.GE.AND P3, PT, R38, R163.reuse, PT ;  /* 0x000000a32600720c */ /* 0x080fe40003f66270 */
[----:B------:R-:W-:Y:S02]  /*4c50*/  SEL R158, RZ, 0x4, P4 ;  /* 0x00000004ff9e7807 */ /* 0x000fe40002000000 */
[----:B------:R-:W-:Y:S01]  /*4c60*/  ISETP.GE.AND P4, PT, R35, R163, PT ;  /* 0x000000a32300720c */ /* 0x000fe20003f86270 */
[----:B------:R2:W-:Y:S01]  /*4c70*/  LDGSTS.E [R29+0x10008], desc[UR20][R114.64], P5 ;  /* 0x10008000721d7fae */ /* 0x0005e2000a9a1014 */
[----:B------:R-:W-:Y:S02]  /*4c80*/  SEL R158, R158, RZ, P2 ;  /* 0x000000ff9e9e7207 */ /* 0x000fe40001000000 */
[----:B-1----:R-:W-:Y:S02]  /*4c90*/  SEL R31, RZ, 0x4, P3 ;  /* 0x00000004ff1f7807 */ /* 0x002fe40001800000 */
[----:B------:R-:W-:-:S02]  /*4ca0*/  SEL R120, RZ, 0x4, P4 ;  /* 0x00000004ff787807 */ /* 0x000fc40002000000 */
[-C--:B------:R-:W-:Y:S02]  /*4cb0*/  ISETP.GE.AND P4, PT, R34, R163.reuse, PT ;  /* 0x000000a32200720c */ /* 0x080fe40003f86270 */
[----:B------:R-:W-:Y:S02]  /*4cc0*/  SEL R31, R31, RZ, P2 ;  /* 0x000000ff1f1f7207 */ /* 0x000fe40001000000 */
[----:B------:R-:W-:Y:S02]  /*4cd0*/  ISETP.NE.U32.AND P5, PT, R158, RZ, PT ;  /* 0x000000ff9e00720c */ /* 0x000fe40003fa5070 */
[----:B------:R-:W-:Y:S02]  /*4ce0*/  ISETP.GE.AND P3, PT, R33, R163, PT ;  /* 0x000000a32100720c */ /* 0x000fe40003f66270 */
[----:B------:R-:W-:Y:S02]  /*4cf0*/  SEL R121, RZ, 0x4, P4 ;  /* 0x00000004ff797807 */ /* 0x000fe40002000000 */
[----:B------:R-:W-:-:S02]  /*4d00*/  ISETP.NE.U32.AND P4, PT, R31, RZ, PT ;  /* 0x000000ff1f00720c */ /* 0x000fc40003f85070 */
[----:B--2---:R-:W-:Y:S02]  /*4d10*/  SEL R29, RZ, 0x4, P3 ;  /* 0x00000004ff1d7807 */ /* 0x004fe40001800000 */
[----:B------:R-:W-:Y:S02]  /*4d20*/  IADD3 R114, P3, PT, R148, R209, RZ ;  /* 0x000000d194727210 */ /* 0x000fe40007f7e0ff */
[----:B------:R-:W-:Y:S01]  /*4d30*/  SEL R120, R120, RZ, P2 ;  /* 0x000000ff78787207 */ /* 0x000fe20001000000 */
[----:B------:R-:W-:Y:S01]  /*4d40*/  LDGSTS.E [R27+0x10000], desc[UR20][R112.64], P5 ;  /* 0x10000000701b7fae */ /* 0x000fe2000a9a1014 */
[----:B------:R-:W-:Y:S01]  /*4d50*/  SEL R121, R121, RZ, P2 ;  /* 0x000000ff79797207 */ /* 0x000fe20001000000 */
[----:B------:R-:W-:Y:S01]  /*4d60*/  IMAD.X R115, R149, 0x1, R165, P3 ;  /* 0x0000000195737824 */ /* 0x000fe200018e06a5 */
[----:B------:R-:W-:Y:S02]  /*4d70*/  ISETP.NE.U32.AND P3, PT, R120, RZ, PT ;  /* 0x000000ff7800720c */ /* 0x000fe40003f65070 */
[----:B------:R-:W-:Y:S01]  /*4d80*/  ISETP.GE.AND P5, PT, R32, R163, PT ;  /* 0x000000a32000720c */ /* 0x000fe20003fa6270 */
[----:B------:R1:W-:Y:S01]  /*4d90*/  LDGSTS.E [R27+0x10008], desc[UR20][R110.64], P4 ;  /* 0x100080006e1b7fae */ /* 0x0003e2000a1a1014 */
[----:B------:R-:W-:-:S02]  /*4da0*/  ISETP.NE.U32.AND P4, PT, R121, RZ, PT ;  /* 0x000000ff7900720c */ /* 0x000fc40003f85070 */
[----:B------:R-:W-:Y:S02]  /*4db0*/  SEL R29, R29, RZ, P2 ;  /* 0x000000ff1d1d7207 */ /* 0x000fe40001000000 */
[----:B------:R-:W-:Y:S02]  /*4dc0*/  SEL R31, RZ, 0x4, P5 ;  /* 0x00000004ff1f7807 */ /* 0x000fe40002800000 */
[----:B------:R-:W-:Y:S02]  /*4dd0*/  ISETP.NE.U32.AND P5, PT, R29, RZ, PT ;  /* 0x000000ff1d00720c */ /* 0x000fe40003fa5070 */
[----:B------:R-:W-:Y:S01]  /*4de0*/  IADD3 R118, P6, PT, R150, R209, RZ ;  /* 0x000000d196767210 */ /* 0x000fe20007fde0ff */
[----:B------:R2:W-:Y:S01]  /*4df0*/  LDGSTS.E [R20+0x10000], desc[UR20][R108.64], P3 ;  /* 0x100000006c147fae */ /* 0x0005e200099a1014 */
[----:B------:R-:W-:Y:S02]  /*4e00*/  ISETP.GE.AND P3, PT, R26, R163, PT ;  /* 0x000000a31a00720c */ /* 0x000fe40003f66270 */
[----:B------:R-:W-:Y:S01]  /*4e10*/  SEL R31, R31, RZ, P2 ;  /* 0x000000ff1f1f7207 */ /* 0x000fe20001000000 */
[----:B------:R3:W-:Y:S01]  /*4e20*/  LDGSTS.E [R20+0x10008], desc[UR20][R106.64], P4 ;  /* 0x100080006a147fae */ /* 0x0007e2000a1a1014 */
[----:B------:R-:W-:Y:S01]  /*4e30*/  SEL R29, RZ, 0x4, P3 ;  /* 0x00000004ff1d7807 */ /* 0x000fe20001800000 */
[----:B------:R-:W-:Y:S01]  /*4e40*/  IMAD.X R119, R151, 0x1, R165, P6 ;  /* 0x0000000197777824 */ /* 0x000fe200030e06a5 */
[----:B-1----:R-:W-:-:S02]  /*4e50*/  IADD3 R110, P4, PT, R142, R209, RZ ;  /* 0x000000d18e6e7210 */ /* 0x002fc40007f9e0ff */
[----:B------:R-:W-:Y:S01]  /*4e60*/  ISETP.NE.U32.AND P3, PT, R31, RZ, PT ;  /* 0x000000ff1f00720c */ /* 0x000fe20003f65070 */
[----:B------:R-:W-:Y:S01]  /*4e70*/  LDGSTS.E [R17+0x10000], desc[UR20][R104.64], P5 ;  /* 0x1000000068117fae */ /* 0x000fe2000a9a1014 */
[-C--:B------:R-:W-:Y:S01]  /*4e80*/  IADD3 R116, P6, PT, R146, R209.reuse, RZ ;  /* 0x000000d192747210 */ /* 0x080fe20007fde0ff */
[--C-:B------:R-:W-:Y:S01]  /*4e90*/  IMAD.X R111, R143, 0x1, R165.reuse, P4 ;  /* 0x000000018f6f7824 */ /* 0x100fe200020e06a5 */
[----:B------:R-:W-:Y:S02]  /*4ea0*/  SEL R29, R29, RZ, P2 ;  /* 0x000000ff1d1d7207 */ /* 0x000fe40001000000 */
[-C--:B------:R-:W-:Y:S01]  /*4eb0*/  IADD3 R112, P4, PT, R134, R209.reuse, RZ ;  /* 0x000000d186707210 */ /* 0x080fe20007f9e0ff */
[--C-:B------:R-:W-:Y:S01]  /*4ec0*/  IMAD.X R117, R147, 0x1, R165.reuse, P6 ;  /* 0x0000000193757824 */ /* 0x100fe200030e06a5 */
[----:B------:R-:W-:Y:S02]  /*4ed0*/  IADD3 R120, P6, PT, R144, R209, RZ ;  /* 0x000000d190787210 */ /* 0x000fe40007fde0ff */
[----:B------:R-:W-:Y:S01]  /*4ee0*/  ISETP.NE.U32.AND P5, PT, R29, RZ, PT ;  /* 0x000000ff1d00720c */ /* 0x000fe20003fa5070 */
[--C-:B------:R-:W-:Y:S01]  /*4ef0*/  IMAD.X R113, R135, 0x1, R165.reuse, P4 ;  /* 0x0000000187717824 */ /* 0x100fe200020e06a5 */
[----:B------:R-:W-:Y:S01]  /*4f00*/  ISETP.GE.AND P4, PT, R24, R163, PT ;  /* 0x000000a31800720c */ /* 0x000fe20003f86270 */
[----:B------:R-:W-:Y:S01]  /*4f10*/  IMAD.X R121, R145, 0x1, R165, P6 ;  /* 0x0000000191797824 */ /* 0x000fe200030e06a5 */
[----:B------:R1:W-:Y:S01]  /*4f20*/  LDGSTS.E [R17+0x10008], desc[UR20][R102.64], P3 ;  /* 0x1000800066117fae */ /* 0x0003e200099a1014 */
[----:B--2---:R-:W-:-:S02]  /*4f30*/  IADD3 R108, P6, PT, R138, R209, RZ ;  /* 0x000000d18a6c7210 */ /* 0x004fc40007fde0ff */
[----:B------:R-:W-:Y:S02]  /*4f40*/  ISETP.GE.AND P3, PT, R25, R163, PT ;  /* 0x000000a31900720c */ /* 0x000fe40003f66270 */
[----:B---3--:R-:W-:Y:S01]  /*4f50*/  SEL R20, RZ, 0x4, P4 ;  /* 0x00000004ff147807 */ /* 0x008fe20002000000 */
[----:B------:R-:W-:Y:S01]  /*4f60*/  IMAD.X R109, R139, 0x1, R165, P6 ;  /* 0x000000018b6d7824 */ /* 0x000fe200030e06a5 */
[----:B------:R-:W-:Y:S02]  /*4f70*/  SEL R27, RZ, 0x4, P3 ;  /* 0x00000004ff1b7807 */ /* 0x000fe40001800000 */
[----:B------:R-:W-:Y:S01]  /*4f80*/  SEL R20, R20, RZ, P2 ;  /* 0x000000ff14147207 */ /* 0x000fe20001000000 */
[----:B------:R2:W-:Y:S01]  /*4f90*/  LDGSTS.E [R15+0x10000], desc[UR20][R100.64], P5 ;  /* 0x10000000640f7fae */ /* 0x0005e2000a9a1014 */
[----:B------:R-:W-:Y:S02]  /*4fa0*/  IADD3 R130, P6, PT, R130, R209, RZ ;  /* 0x000000d182827210 */ /* 0x000fe40007fde0ff */
[----:B------:R-:W-:-:S02]  /*4fb0*/  ISETP.GE.AND P4, PT, R21, R163, PT ;  /* 0x000000a31500720c */ /* 0x000fc40003f86270 */
[----:B------:R-:W-:Y:S01]  /*4fc0*/  SEL R27, R27, RZ, P2 ;  /* 0x000000ff1b1b7207 */ /* 0x000fe20001000000 */
[----:B------:R-:W-:Y:S01]  /*4fd0*/  IMAD.X R131, R131, 0x1, R165, P6 ;  /* 0x0000000183837824 */ /* 0x000fe200030e06a5 */
[-C--:B------:R-:W-:Y:S02]  /*4fe0*/  ISETP.GE.AND P5, PT, R23, R163.reuse, PT ;  /* 0x000000a31700720c */ /* 0x080fe40003fa6270 */
[----:B------:R-:W-:Y:S02]  /*4ff0*/  ISETP.NE.U32.AND P3, PT, R20, RZ, PT ;  /* 0x000000ff1400720c */ /* 0x000fe40003f65070 */
[----:B-1----:R-:W-:Y:S02]  /*5000*/  SEL R17, RZ, 0x4, P4 ;  /* 0x00000004ff117807 */ /* 0x002fe40002000000 */
[----:B------:R-:W-:Y:S02]  /*5010*/  ISETP.GE.AND P6, PT, R19, R163, PT ;  /* 0x000000a31300720c */ /* 0x000fe40003fc6270 */
[----:B------:R-:W-:-:S02]  /*5020*/  ISETP.NE.U32.AND P4, PT, R27, RZ, PT ;  /* 0x000000ff1b00720c */ /* 0x000fc40003f85070 */
[----:B------:R-:W-:Y:S02]  /*5030*/  SEL R20, RZ, 0x4, P5 ;  /* 0x00000004ff147807 */ /* 0x000fe40002800000 */
[----:B------:R-:W-:Y:S02]  /*5040*/  ISETP.GE.AND P5, PT, R194, R163, PT ;  /* 0x000000a3c200720c */ /* 0x000fe40003fa6270 */
[----:B------:R-:W-:Y:S01]  /*5050*/  SEL R29, RZ, 0x4, P6 ;  /* 0x00000004ff1d7807 */ /* 0x000fe20003000000 */
[----:B------:R1:W-:Y:S01]  /*5060*/  LDGSTS.E [R15+0x10008], desc[UR20][R98.64], P3 ;  /* 0x10008000620f7fae */ /* 0x0003e200099a1014 */
[----:B------:R-:W-:Y:S02]  /*5070*/  SEL R20, R20, RZ, P2 ;  /* 0x000000ff14147207 */ /* 0x000fe40001000000 */
[----:B------:R-:W-:Y:S02]  /*5080*/  SEL R27, RZ, 0x4, P5 ;  /* 0x00000004ff1b7807 */ /* 0x000fe40002800000 */
[----:B------:R-:W-:Y:S01]  /*5090*/  SEL R17, R17, RZ, P2 ;  /* 0x000000ff11117207 */ /* 0x000fe20001000000 */
[----:B------:R1:W-:Y:S01]  /*50a0*/  LDGSTS.E [R13+0x10000], desc[UR20][R96.64], P4 ;  /* 0x10000000600d7fae */ /* 0x0003e2000a1a1014 */
[----:B------:R-:W-:-:S02]  /*50b0*/  SEL R29, R29, RZ, P2 ;  /* 0x000000ff1d1d7207 */ /* 0x000fc40001000000 */
[----:B------:R-:W-:Y:S02]  /*50c0*/  ISETP.NE.U32.AND P5, PT, R20, RZ, PT ;  /* 0x000000ff1400720c */ /* 0x000fe40003fa5070 */
[----:B------:R-:W-:Y:S02]  /*50d0*/  SEL R27, R27, RZ, P2 ;  /* 0x000000ff1b1b7207 */ /* 0x000fe40001000000 */
[----:B------:R-:W-:Y:S02]  /*50e0*/  ISETP.NE.U32.AND P3, PT, R17, RZ, PT ;  /* 0x000000ff1100720c */ /* 0x000fe40003f65070 */
[----:B------:R-:W-:Y:S02]  /*50f0*/  ISETP.NE.U32.AND P2, PT, R29, RZ, PT ;  /* 0x000000ff1d00720c */ /* 0x000fe40003f45070 */
[----:B------:R-:W-:Y:S02]  /*5100*/  ISETP.NE.U32.AND P4, PT, R27, RZ, PT ;  /* 0x000000ff1b00720c */ /* 0x000fe40003f85070 */
[----:B--2---:R-:W-:-:S03]  /*5110*/  IADD3 R100, P6, PT, R126, R209, RZ ;  /* 0x000000d17e647210 */ /* 0x004fc60007fde0ff */
[----:B------:R1:W-:Y:S02]  /*5120*/  LDGSTS.E [R13+0x10008], desc[UR20][R94.64], P5 ;  /* 0x100080005e0d7fae */ /* 0x0003e4000a9a1014 */
[----:B------:R-:W-:Y:S01]  /*5130*/  IMAD.X R101, R127, 0x1, R165, P6 ;  /* 0x000000017f657824 */ /* 0x000fe200030e06a5 */
[----:B------:R-:W-:Y:S01]  /*5140*/  IADD3 R102, P6, PT, R122, R209, RZ ;  /* 0x000000d17a667210 */ /* 0x000fe20007fde0ff */
[----:B------:R1:W-:Y:S01]  /*5150*/  LDGSTS.E [R11+0x10000], desc[UR20][R154.64], P3 ;  /* 0x100000009a0b7fae */ /* 0x0003e200099a1014 */
[----:B------:R-:W-:-:S03]  /*5160*/  ISETP.GE.AND P3, PT, R188, 0x40, PT ;  /* 0x00000040bc00780c */ /* 0x000fc60003f66270 */
[----:B------:R1:W-:Y:S01]  /*5170*/  LDGSTS.E [R11+0x10008], desc[UR20][R156.64], P2 ;  /* 0x100080009c0b7fae */ /* 0x0003e200091a1014 */
[----:B------:R-:W-:Y:S01]  /*5180*/  IMAD.X R103, R123, 0x1, R165, P6 ;  /* 0x000000017b677824 */ /* 0x000fe200030e06a5 */
[----:B------:R-:W-:Y:S02]  /*5190*/  ISETP.GE.AND P2, PT, R188, 0x20, PT ;  /* 0x00000020bc00780c */ /* 0x000fe40003f46270 */
[----:B------:R-:W0:Y:S04]  /*51a0*/  LDGDEPBAR ;  /* 0x00000000000079af */ /* 0x000e280000000000 */
[----:B------:R1:W-:Y:S04]  /*51b0*/  LDGSTS.E [R6+0x8000], desc[UR20][R92.64], P4 ;  /* 0x080000005c067fae */ /* 0x0003e8000a1a1014 */
        /* <DEDUP_REMOVED lines=31> */
[----:B------:R-:W0:Y:S01]  /*53b0*/  LDGDEPBAR ;  /* 0x00000000000079af */ /* 0x000e220000000000 */
[----:B------:R-:W-:Y:S05]  /*53c0*/  @!P3 BRA `(.L_x_7) ;  /* 0x00000020002cb947 */ /* 0x000fea0003800000 */
[----:B-1----:R-:W-:Y:S01]  /*53d0*/  SHF.R.S32.HI R4, RZ, 0x1f, R192 ;  /* 0x0000001fff047819 */ /* 0x002fe200000114c0 */
[-C--:B------:R-:W-:Y:S01]  /*53e0*/  IMAD R13, R19, R164.reuse, RZ ;  /* 0x000000a4130d7224 */ /* 0x080fe200078e02ff */
[C---:B------:R-:W-:Y:S01]  /*53f0*/  IADD3 R97, P5, PT, R192.reuse, R39, RZ ;  /* 0x00000027c0617210 */ /* 0x040fe20007fbe0ff */
[----:B------:R-:W-:Y:S01]  /*5400*/  IMAD R15, R21, R164, RZ ;  /* 0x000000a4150f7224 */ /* 0x000fe200078e02ff */
[C---:B------:R-:W-:Y:S01]  /*5410*/  IADD3 R29, P6, PT, R192.reuse, R40, RZ ;  /* 0x00000028c01d7210 */ /* 0x040fe20007fde0ff */
[-C--:B------:R-:W-:Y:S01]  /*5420*/  IMAD R17, R23, R164.reuse, RZ ;  /* 0x000000a417117224 */ /* 0x080fe200078e02ff */
[C---:B------:R-:W-:Y:S01]  /*5430*/  IADD3 R31, P3, PT, R192.reuse, R41, RZ ;  /* 0x00000029c01f7210 */ /* 0x040fe20007f7e0ff */
[----:B------:R-:W-:Y:S01]  /*5440*/  IMAD R27, R25, R164, RZ ;  /* 0x000000a4191b7224 */ /* 0x000fe200078e02ff */
[----:B------:R-:W-:Y:S01]  /*5450*/  IADD3 R93, P4, PT, R192, R42, RZ ;  /* 0x0000002ac05d7210 */ /* 0x000fe20007f9e0ff */
[----:B------:R-:W-:Y:S01]  /*5460*/  IMAD R9, R9, 0xc, RZ ;  /* 0x0000000c09097824 */ /* 0x000fe200078e02ff */
[-C--:B------:R-:W-:Y:S01]  /*5470*/  LEA.HI.X.SX32 R142, R39, R4.reuse, 0x1, P5 ;  /* 0x00000004278e7211 */ /* 0x080fe200028f0eff */
[----:B------:R-:W-:Y:S01]  /*5480*/  IMAD R39, R196, 0xc, RZ ;  /* 0x0000000cc4277824 */ /* 0x000fe200078e02ff */
[-C--:B------:R-:W-:Y:S01]  /*5490*/  LEA.HI.X.SX32 R140, R40, R4.reuse, 0x1, P6 ;  /* 0x00000004288c7211 */ /* 0x080fe200030f0eff */
[----:B------:R-:W-:Y:S01]  /*54a0*/  VIADD R193, R193, 0xffffffa0 ;  /* 0xffffffa0c1c17836 */ /* 0x000fe20000000000 */
[-C--:B------:R-:W-:Y:S01]  /*54b0*/  LEA.HI.X.SX32 R138, R41, R4.reuse, 0x1, P3 ;  /* 0x00000004298a7211 */ /* 0x080fe200018f0eff */
[----:B------:R-:W-:Y:S01]  /*54c0*/  UMOV UR13, UR12 ;  /* 0x0000000c000d7c82 */ /* 0x000fe20008000000 */
[----:B------:R-:W-:Y:S01]  /*54d0*/  LEA.HI.X.SX32 R136, R42, R4, 0x1, P4 ;  /* 0x000000042a887211 */ /* 0x000fe200020f0eff */
[----:B------:R-:W1:Y:S01]  /*54e0*/  LDC.64 R40, c[0x0][0x388] ;  /* 0x0000e200ff287b82 */ /* 0x000e620000000a00 */
[C---:B------:R-:W-:Y:S01]  /*54f0*/  IADD3 R89, P5, PT, R192.reuse, R43, RZ ;  /* 0x0000002bc0597210 */ /* 0x040fe20007fbe0ff */
[----:B------:R-:W-:Y:S01]  /*5500*/  UMOV UR18, 0x1 ;  /* 0x0000000100127882 */ /* 0x000fe20000000000 */
[C---:B------:R-:W-:Y:S01]  /*5510*/  IADD3 R85, P6, PT, R192.reuse, R44, RZ ;  /* 0x0000002cc0557210 */ /* 0x040fe20007fde0ff */
[----:B------:R-:W-:Y:S01]  /*5520*/  UMOV UR19, 0x2 ;  /* 0x0000000200137882 */ /* 0x000fe20000000000 */
[C---:B------:R-:W-:Y:S01]  /*5530*/  IADD3 R81, P3, PT, R192.reuse, R45, RZ ;  /* 0x0000002dc0517210 */ /* 0x040fe20007f7e0ff */
[----:B------:R-:W-:Y:S01]  /*5540*/  UMOV UR5, URZ ;  /* 0x000000ff00057c82 */ /* 0x000fe20008000000 */
[----:B------:R-:W-:Y:S01]  /*5550*/  IADD3 R77, P4, PT, R192, R46, RZ ;  /* 0x0000002ec04d7210 */ /* 0x000fe20007f9e0ff */
[----:B------:R-:W-:Y:S01]  /*5560*/  UMOV UR6, URZ ;  /* 0x000000ff00067c82 */ /* 0x000fe20008000000 */
[-C--:B------:R-:W-:Y:S01]  /*5570*/  LEA.HI.X.SX32 R134, R43, R4.reuse, 0x1, P5 ;  /* 0x000000042b867211 */ /* 0x080fe200028f0eff */
[----:B------:R-:W-:Y:S01]  /*5580*/  UMOV UR7, URZ ;  /* 0x000000ff00077c82 */ /* 0x000fe20008000000 */
[-C--:B------:R-:W-:Y:S01]  /*5590*/  LEA.HI.X.SX32 R132, R44, R4.reuse, 0x1, P6 ;  /* 0x000000042c847211 */ /* 0x080fe200030f0eff */
[----:B------:R-:W2:Y:S01]  /*55a0*/  LDC.64 R42, c[0x0][0x380] ;  /* 0x0000e000ff2a7b82 */ /* 0x000ea20000000a00 */
[----:B------:R-:W-:-:S02]  /*55b0*/  LEA.HI.X.SX32 R130, R45, R4, 0x1, P3 ;  /* 0x000000042d827211 */ /* 0x000fc400018f0eff */
[----:B------:R-:W-:Y:S02]  /*55c0*/  LEA.HI.X.SX32 R128, R46, R4, 0x1, P4 ;  /* 0x000000042e807211 */ /* 0x000fe400020f0eff */
[C---:B------:R-:W-:Y:S02]  /*55d0*/  IADD3 R79, P5, PT, R192.reuse, R47, RZ ;  /* 0x0000002fc04f7210 */ /* 0x040fe40007fbe0ff */
[C---:B------:R-:W-:Y:S02]  /*55e0*/  IADD3 R83, P6, PT, R192.reuse, R48, RZ ;  /* 0x00000030c0537210 */ /* 0x040fe40007fde0ff */
[C---:B------:R-:W-:Y:S02]  /*55f0*/  IADD3 R87, P3, PT, R192.reuse, R49, RZ ;  /* 0x00000031c0577210 */ /* 0x040fe40007f7e0ff */
[----:B------:R-:W-:Y:S01]  /*5600*/  IADD3 R91, P4, PT, R192, R50, RZ ;  /* 0x00000032c05b7210 */ /* 0x000fe20007f9e0ff */
[----:B-1----:R-:W-:Y:S01]  /*5610*/  IMAD.WIDE.U32 R40, R211, 0xc, R40 ;  /* 0x0000000cd3287825 */ /* 0x002fe200078e0028 */
[----:B------:R-:W-:-:S02]  /*5620*/  LEA.HI.X.SX32 R126, R47, R4, 0x1, P5 ;  /* 0x000000042f7e7211 */ /* 0x000fc400028f0eff */
[-C--:B------:R-:W-:Y:S01]  /*5630*/  LEA.HI.X.SX32 R124, R48, R4.reuse, 0x1, P6 ;  /* 0x00000004307c7211 */ /* 0x080fe200030f0eff */
[----:B------:R-:W-:Y:S01]  /*5640*/  IMAD.MOV.U32 R20, RZ, RZ, R40 ;  /* 0x000000ffff147224 */ /* 0x000fe200078e0028 */
[-C--:B------:R-:W-:Y:S02]  /*5650*/  LEA.HI.X.SX32 R122, R49, R4.reuse, 0x1, P3 ;  /* 0x00000004317a7211 */ /* 0x080fe400018f0eff */
[----:B------:R-:W-:Y:S02]  /*5660*/  LEA.HI.X.SX32 R120, R50, R4, 0x1, P4 ;  /* 0x0000000432787211 */ /* 0x000fe400020f0eff */
[C---:B------:R-:W-:Y:S02]  /*5670*/  IADD3 R95, P5, PT, R192.reuse, R51, RZ ;  /* 0x00000033c05f7210 */ /* 0x040fe40007fbe0ff */
[C---:B------:R-:W-:Y:S02]  /*5680*/  IADD3 R99, P6, PT, R192.reuse, R52, RZ ;  /* 0x00000034c0637210 */ /* 0x040fe40007fde0ff */
[----:B------:R-:W-:-:S02]  /*5690*/  IADD3 R103, P3, PT, R192, R53, RZ ;  /* 0x00000035c0677210 */ /* 0x000fc40007f7e0ff */
[----:B------:R-:W-:Y:S02]  /*56a0*/  IADD3 R107, P4, PT, R192, R54, RZ ;  /* 0x00000036c06b7210 */ /* 0x000fe40007f9e0ff */
[-C--:B------:R-:W-:Y:S02]  /*56b0*/  LEA.HI.X.SX32 R118, R51, R4.reuse, 0x1, P5 ;  /* 0x0000000433767211 */ /* 0x080fe400028f0eff */
[-C--:B------:R-:W-:Y:S02]  /*56c0*/  LEA.HI.X.SX32 R116, R52, R4.reuse, 0x1, P6 ;  /* 0x0000000434747211 */ /* 0x080fe400030f0eff */
[-C--:B------:R-:W-:Y:S02]  /*56d0*/  LEA.HI.X.SX32 R114, R53, R4.reuse, 0x1, P3 ;  /* 0x0000000435727211 */ /* 0x080fe400018f0eff */
[----:B------:R-:W-:Y:S02]  /*56e0*/  LEA.HI.X.SX32 R112, R54, R4, 0x1, P4 ;  /* 0x0000000436707211 */ /* 0x000fe400020f0eff */
[----:B------:R-:W-:-:S02]  /*56f0*/  IADD3 R111, P5, PT, R192, R55, RZ ;  /* 0x00000037c06f7210 */ /* 0x000fc40007fbe0ff */
[C---:B------:R-:W-:Y:S02]  /*5700*/  IADD3 R115, P6, PT, R192.reuse, R56, RZ ;  /* 0x00000038c0737210 */ /* 0x040fe40007fde0ff */
[C---:B------:R-:W-:Y:S02]  /*5710*/  IADD3 R119, P3, PT, R192.reuse, R57, RZ ;  /* 0x00000039c0777210 */ /* 0x040fe40007f7e0ff */
[----:B------:R-:W-:Y:S02]  /*5720*/  IADD3 R123, P4, PT, R192, R58, RZ ;  /* 0x0000003ac07b7210 */ /* 0x000fe40007f9e0ff */
[-C--:B------:R-:W-:Y:S01]  /*5730*/  LEA.HI.X.SX32 R110, R55, R4.reuse, 0x1, P5 ;  /* 0x00000004376e7211 */ /* 0x080fe200028f0eff */
[----:B------:R-:W-:Y:S01]  /*5740*/  IMAD.SHL.U32 R55, R93, 0x4, RZ ;  /* 0x000000045d377824 */ /* 0x000fe200078e00ff */
[-C--:B------:R-:W-:Y:S02]  /*5750*/  LEA.HI.X.SX32 R108, R56, R4.reuse, 0x1, P6 ;  /* 0x00000004386c7211 */ /* 0x080fe400030f0eff */
[----:B------:R-:W-:-:S02]  /*5760*/  LEA.HI.X.SX32 R106, R57, R4, 0x1, P3 ;  /* 0x00000004396a7211 */ /* 0x000fc400018f0eff */
[----:B------:R-:W-:Y:S02]  /*5770*/  LEA.HI.X.SX32 R104, R58, R4, 0x1, P4 ;  /* 0x000000043a687211 */ /* 0x000fe400020f0eff */
[C---:B------:R-:W-:Y:S02]  /*5780*/  IADD3 R127, P5, PT, R192.reuse, R59, RZ ;  /* 0x0000003bc07f7210 */ /* 0x040fe40007fbe0ff */
[C---:B------:R-:W-:Y:S02]  /*5790*/  IADD3 R131, P6, PT, R192.reuse, R60, RZ ;  /* 0x0000003cc0837210 */ /* 0x040fe40007fde0ff */
[C---:B------:R-:W-:Y:S02]  /*57a0*/  IADD3 R135, P3, PT, R192.reuse, R61, RZ ;  /* 0x0000003dc0877210 */ /* 0x040fe40007f7e0ff */
[----:B------:R-:W-:Y:S02]  /*57b0*/  IADD3 R139, P4, PT, R192, R62, RZ ;  /* 0x0000003ec08b7210 */ /* 0x000fe40007f9e0ff */
[-C--:B------:R-:W-:Y:S01]  /*57c0*/  LEA.HI.X.SX32 R102, R59, R4.reuse, 0x1, P5 ;  /* 0x000000043b667211 */ /* 0x080fe200028f0eff */
[----:B------:R-:W-:Y:S01]  /*57d0*/  IMAD.SHL.U32 R59, R89, 0x4, RZ ;  /* 0x00000004593b7824 */ /* 0x000fe200078e00ff */
[----:B------:R-:W-:-:S02]  /*57e0*/  LEA.HI.X.SX32 R100, R60, R4, 0x1, P6 ;  /* 0x000000043c647211 */ /* 0x000fc400030f0eff */
[-C--:B------:R-:W-:Y:S02]  /*57f0*/  LEA.HI.X.SX32 R98, R61, R4.reuse, 0x1, P3 ;  /* 0x000000043d627211 */ /* 0x080fe400018f0eff */
[----:B------:R-:W-:Y:S02]  /*5800*/  LEA.HI.X.SX32 R96, R62, R4, 0x1, P4 ;  /* 0x000000043e607211 */ /* 0x000fe400020f0eff */
[C---:B------:R-:W-:Y:S02]  /*5810*/  IADD3 R143, P5, PT, R192.reuse, R63, RZ ;  /* 0x0000003fc08f7210 */ /* 0x040fe40007fbe0ff */
[C---:B------:R-:W-:Y:S02]  /*5820*/  IADD3 R147, P6, PT, R192.reuse, R64, RZ ;  /* 0x00000040c0937210 */ /* 0x040fe40007fde0ff */
[C---:B------:R-:W-:Y:S02]  /*5830*/  IADD3 R151, P3, PT, R192.reuse, R65, RZ ;  /* 0x00000041c0977210 */ /* 0x040fe40007f7e0ff */
[----:B------:R-:W-:-:S02]  /*5840*/  IADD3 R155, P4, PT, R192, R66, RZ ;  /* 0x00000042c09b7210 */ /* 0x000fc40007f9e0ff */
[-C--:B------:R-:W-:Y:S01]  /*5850*/  LEA.HI.X.SX32 R94, R63, R4.reuse, 0x1, P5 ;  /* 0x000000043f5e7211 */ /* 0x080fe200028f0eff */
[----:B------:R-:W-:Y:S01]  /*5860*/  IMAD.SHL.U32 R63, R85, 0x4, RZ ;  /* 0x00000004553f7824 */ /* 0x000fe200078e00ff */
[-C--:B------:R-:W-:Y:S02]  /*5870*/  LEA.HI.X.SX32 R92, R64, R4.reuse, 0x1, P6 ;  /* 0x00000004405c7211 */ /* 0x080fe400030f0eff */
[-C--:B------:R-:W-:Y:S02]  /*5880*/  LEA.HI.X.SX32 R90, R65, R4.reuse, 0x1, P3 ;  /* 0x00000004415a7211 */ /* 0x080fe400018f0eff */
[----:B------:R-:W-:Y:S02]  /*5890*/  LEA.HI.X.SX32 R52, R66, R4, 0x1, P4 ;  /* 0x0000000442347211 */ /* 0x000fe400020f0eff */
[C---:B------:R-:W-:Y:S02]  /*58a0*/  IADD3 R159, P5, PT, R192.reuse, R67, RZ ;  /* 0x00000043c09f7210 */ /* 0x040fe40007fbe0ff */
[----:B------:R-:W-:-:S02]  /*58b0*/  IADD3 R163, P6, PT, R192, R70, RZ ;  /* 0x00000046c0a37210 */ /* 0x000fc40007fde0ff */
[C---:B------:R-:W-:Y:S02]  /*58c0*/  IADD3 R169, P3, PT, R192.reuse, R71, RZ ;  /* 0x00000047c0a97210 */ /* 0x040fe40007f7e0ff */
[----:B------:R-:W-:Y:S02]  /*58d0*/  IADD3 R173, P4, PT, R192, R72, RZ ;  /* 0x00000048c0ad7210 */ /* 0x000fe40007f9e0ff */
[-C--:B------:R-:W-:Y:S01]  /*58e0*/  LEA.HI.X.SX32 R50, R67, R4.reuse, 0x1, P5 ;  /* 0x0000000443327211 */ /* 0x080fe200028f0eff */
[----:B------:R-:W-:Y:S01]  /*58f0*/  IMAD.SHL.U32 R67, R81, 0x4, RZ ;  /* 0x0000000451437824 */ /* 0x000fe200078e00ff */
[-C--:B------:R-:W-:Y:S02]  /*5900*/  LEA.HI.X.SX32 R48, R70, R4.reuse, 0x1, P6 ;  /* 0x0000000446307211 */ /* 0x080fe400030f0eff */
[-C--:B------:R-:W-:Y:S02]  /*5910*/  LEA.HI.X.SX32 R46, R71, R4.reuse, 0x1, P3 ;  /* 0x00000004472e7211 */ /* 0x080fe400018f0eff */
[----:B------:R-:W-:-:S02]  /*5920*/  LEA.HI.X.SX32 R44, R72, R4, 0x1, P4 ;  /* 0x00000004482c7211 */ /* 0x000fc400020f0eff */
[----:B------:R-:W-:Y:S02]  /*5930*/  SHF.R.S32.HI R4, RZ, 0x1f, R190 ;  /* 0x0000001fff047819 */ /* 0x000fe400000114be */
[C---:B------:R-:W-:Y:S02]  /*5940*/  IADD3 R54, P5, PT, R190.reuse, R75, RZ ;  /* 0x0000004bbe367210 */ /* 0x040fe40007fbe0ff */
[C---:B------:R-:W-:Y:S02]  /*5950*/  IADD3 R56, P6, PT, R190.reuse, R185, RZ ;  /* 0x000000b9be387210 */ /* 0x040fe40007fde0ff */
[----:B------:R-:W-:Y:S01]  /*5960*/  LEA.HI.X.SX32 R175, R75, R4, 0x1, P5 ;  /* 0x000000044baf7211 */ /* 0x000fe200028f0eff */
[----:B------:R-:W-:Y:S01]  /*5970*/  IMAD.SHL.U32 R75, R77, 0x4, RZ ;  /* 0x000000044d4b7824 */ /* 0x000fe200078e00ff */
[C---:B------:R-:W-:Y:S02]  /*5980*/  IADD3 R58, P3, PT, R190.reuse, R187, RZ ;  /* 0x000000bbbe3a7210 */ /* 0x040fe40007f7e0ff */
[----:B------:R-:W-:-:S02]  /*5990*/  IADD3 R62, P5, PT, R190, R191, RZ ;  /* 0x000000bfbe3e7210 */ /* 0x000fc40007fbe0ff */
[C---:B------:R-:W-:Y:S02]  /*59a0*/  IADD3 R60, P4, PT, R190.reuse, R189, RZ ;  /* 0x000000bdbe3c7210 */ /* 0x040fe40007f9e0ff */
[-C--:B------:R-:W-:Y:S02]  /*59b0*/  LEA.HI.X.SX32 R177, R185, R4.reuse, 0x1, P6 ;  /* 0x00000004b9b17211 */ /* 0x080fe400030f0eff */
[-C--:B------:R-:W-:Y:S02]  /*59c0*/  LEA.HI.X.SX32 R179, R187, R4.reuse, 0x1, P3 ;  /* 0x00000004bbb37211 */ /* 0x080fe400018f0eff */
[----:B------:R-:W-:Y:S02]  /*59d0*/  LEA.HI.X.SX32 R183, R191, R4, 0x1, P5 ;  /* 0x00000004bfb77211 */ /* 0x000fe400028f0eff */
[C---:B------:R-:W-:Y:S02]  /*59e0*/  IADD3 R64, P6, PT, R190.reuse, R195, RZ ;  /* 0x000000c3be407210 */ /* 0x040fe40007fde0ff */
[----:B------:R-:W-:-:S02]  /*59f0*/  IADD3 R66, P3, PT, R190, R197, RZ ;  /* 0x000000c5be427210 */ /* 0x000fc40007f7e0ff */
[C---:B------:R-:W-:Y:S02]  /*5a00*/  IADD3 R72, P5, PT, R190.reuse, R201, RZ ;  /* 0x000000c9be487210 */ /* 0x040fe40007fbe0ff */
[----:B------:R-:W-:Y:S02]  /*5a10*/  SHF.R.S32.HI R11, RZ, 0x1f, R188 ;  /* 0x0000001fff0b7819 */ /* 0x000fe400000114bc */
[-C--:B------:R-:W-:Y:S02]  /*5a20*/  LEA.HI.X.SX32 R181, R189, R4.reuse, 0x1, P4 ;  /* 0x00000004bdb57211 */ /* 0x080fe400020f0eff */
[----:B------:R-:W-:Y:S02]  /*5a30*/  IADD3 R70, P4, PT, R190, R199, RZ ;  /* 0x000000c7be467210 */ /* 0x000fe40007f9e0ff */
[-C--:B------:R-:W-:Y:S02]  /*5a40*/  LEA.HI.X.SX32 R185, R195, R4.reuse, 0x1, P6 ;  /* 0x00000004c3b97211 */ /* 0x080fe400030f0eff */
[----:B------:R-:W-:-:S02]  /*5a50*/  LEA.HI.X.SX32 R187, R197, R4, 0x1, P3 ;  /* 0x00000004c5bb7211 */ /* 0x000fc400018f0eff */
[----:B------:R-:W-:Y:S02]  /*5a60*/  LEA.HI.X.SX32 R191, R201, R4, 0x1, P5 ;  /* 0x00000004c9bf7211 */ /* 0x000fe400028f0eff */
[C---:B------:R-:W-:Y:S02]  /*5a70*/  IADD3 R76, P6, PT, R190.reuse, R203, RZ ;  /* 0x000000cbbe4c7210 */ /* 0x040fe40007fde0ff */
[C---:B------:R-:W-:Y:S02]  /*5a80*/  IADD3 R78, P3, PT, R190.reuse, R205, RZ ;  /* 0x000000cdbe4e7210 */ /* 0x040fe40007f7e0ff */
[----:B------:R-:W-:Y:S02]  /*5a90*/  IADD3 R82, P5, PT, R190, R13, RZ ;  /* 0x0000000dbe527210 */ /* 0x000fe40007fbe0ff */
[----:B------:R-:W-:Y:S01]  /*5aa0*/  LEA.HI R188, R11, R188, RZ, 0x5 ;  /* 0x000000bc0bbc7211 */ /* 0x000fe200078f28ff */
[----:B--2---:R-:W-:Y:S01]  /*5ab0*/  IMAD.WIDE.U32 R10, R10, 0xc, R42 ;  /* 0x0000000c0a0a7825 */ /* 0x004fe200078e002a */
[----:B------:R-:W-:-:S02]  /*5ac0*/  LEA.HI.X.SX32 R189, R199, R4, 0x1, P4 ;  /* 0x00000004c7bd7211 */ /* 0x000fc400020f0eff */
[C---:B------:R-:W-:Y:S01]  /*5ad0*/  IADD3 R80, P4, PT, R190.reuse, R207, RZ ;  /* 0x000000cfbe507210 */ /* 0x040fe20007f9e0ff */
[----:B------:R-:W-:Y:S01]  /*5ae0*/  IMAD.IADD R6, R11, 0x1, R9 ;  /* 0x000000010b067824 */ /* 0x000fe200078e0209 */
[-C--:B------:R-:W-:Y:S01]  /*5af0*/  LEA.HI.X.SX32 R195, R203, R4.reuse, 0x1, P6 ;  /* 0x00000004cbc37211 */ /* 0x080fe200030f0eff */
[----:B------:R-:W-:Y:S01]  /*5b00*/  IMAD.MOV.U32 R9, RZ, RZ, R10 ;  /* 0x000000ffff097224 */ /* 0x000fe200078e000a */
[-C--:B------:R-:W-:Y:S01]  /*5b10*/  LEA.HI.X.SX32 R197, R205, R4.reuse, 0x1, P3 ;  /* 0x00000004cdc57211 */ /* 0x080fe200018f0eff */
[----:B------:R-:W-:Y:S01]  /*5b20*/  IMAD.MOV.U32 R10, RZ, RZ, RZ ;  /* 0x000000ffff0a7224 */ /* 0x000fe200078e00ff */
[----:B------:R-:W-:Y:S02]  /*5b30*/  LEA.HI.X.SX32 R201, R13, R4, 0x1, P5 ;  /* 0x000000040dc97211 */ /* 0x000fe400028f0eff */
[C---:B------:R-:W-:Y:S02]  /*5b40*/  IADD3 R84, P3, PT, R190.reuse, R15, RZ ;  /* 0x0000000fbe547210 */ /* 0x040fe40007f7e0ff */
[----:B------:R-:W-:-:S02]  /*5b50*/  IADD3 R86, P5, PT, R190, R17, RZ ;  /* 0x00000011be567210 */ /* 0x000fc40007fbe0ff */
[----:B------:R-:W-:Y:S02]  /*5b60*/  IADD3 R88, P6, PT, R190, R27, RZ ;  /* 0x0000001bbe587210 */ /* 0x000fe40007fde0ff */
[----:B------:R-:W-:Y:S02]  /*5b70*/  SHF.R.S32.HI R188, RZ, 0x5, R188 ;  /* 0x00000005ffbc7819 */ /* 0x000fe400000114bc */
[-C--:B------:R-:W-:Y:S02]  /*5b80*/  LEA.HI.X.SX32 R199, R207, R4.reuse, 0x1, P4 ;  /* 0x00000004cfc77211 */ /* 0x080fe400020f0eff */
[C---:B------:R-:W-:Y:S01]  /*5b90*/  SHF.L.U64.HI R145, R147.reuse, 0x2, R92 ;  /* 0x0000000293917819 */ /* 0x040fe2000001025c */
[----:B------:R-:W-:Y:S01]  /*5ba0*/  IMAD.SHL.U32 R147, R147, 0x4, RZ ;  /* 0x0000000493937824 */ /* 0x000fe200078e00ff */
[-C--:B------:R-:W-:Y:S01]  /*5bb0*/  LEA.HI.X.SX32 R203, R15, R4.reuse, 0x1, P3 ;  /* 0x000000040fcb7211 */ /* 0x080fe200018f0eff */
[----:B------:R-:W-:Y:S01]  /*5bc0*/  IMAD.SHL.U32 R15, R97, 0x4, RZ ;  /* 0x00000004610f7824 */ /* 0x000fe200078e00ff */
[----:B------:R-:W-:-:S02]  /*5bd0*/  LEA.HI.X.SX32 R205, R17, R4, 0x1, P5 ;  /* 0x0000000411cd7211 */ /* 0x000fc400028f0eff */
[----:B------:R-:W-:Y:S01]  /*5be0*/  LEA.HI.X.SX32 R207, R27, R4, 0x1, P6 ;  /* 0x000000041bcf7211 */ /* 0x000fe200030f0eff */
[----:B------:R-:W-:Y:S01]  /*5bf0*/  IMAD.IADD R4, R41, 0x1, R39 ;  /* 0x0000000129047824 */ /* 0x000fe200078e0227 */
[----:B------:R-:W-:Y:S01]  /*5c00*/  VIMNMX R92, PT, PT, R188, 0x2, !PT ;  /* 0x00000002bc5c7848 */ /* 0x000fe20007fe0100 */
[----:B------:R-:W-:Y:S01]  /*5c10*/  IMAD.SHL.U32 R27, R29, 0x4, RZ ;  /* 0x000000041d1b7824 */ /* 0x000fe200078e00ff */
[----:B------:R-:W-:Y:S02]  /*5c20*/  SHF.L.U64.HI R13, R97, 0x2, R142 ;  /* 0x00000002610d7819 */ /* 0x000fe4000001028e */
[----:B------:R-:W-:Y:S01]  /*5c30*/  SHF.L.U64.HI R17, R29, 0x2, R140 ;  /* 0x000000021d117819 */ /* 0x000fe2000001028c */
[----:B------:R-:W-:Y:S01]  /*5c40*/  VIADD R92, R92, 0xffffffff ;  /* 0xffffffff5c5c7836 */ /* 0x000fe20000000000 */
[----:B------:R-:W-:Y:S02]  /*5c50*/  SHF.L.U64.HI R39, R93, 0x2, R136 ;  /* 0x000000025d277819 */ /* 0x000fe40000010288 */
[----:B------:R-:W-:-:S02]  /*5c60*/  SHF.L.U64.HI R57, R89, 0x2, R134 ;  /* 0x0000000259397819 */ /* 0x000fc40000010286 */
[----:B------:R-:W-:Y:S02]  /*5c70*/  SHF.L.U64.HI R61, R85, 0x2, R132 ;  /* 0x00000002553d7819 */ /* 0x000fe40000010284 */
[----:B------:R-:W-:Y:S02]  /*5c80*/  SHF.L.U64.HI R65, R81, 0x2, R130 ;  /* 0x0000000251417819 */ /* 0x000fe40000010282 */
[----:B------:R-:W-:Y:S02]  /*5c90*/  SHF.L.U64.HI R71, R77, 0x2, R128 ;  /* 0x000000024d477819 */ /* 0x000fe40000010280 */
[C---:B------:R-:W-:Y:S01]  /*5ca0*/  SHF.L.U64.HI R29, R31.reuse, 0x2, R138 ;  /* 0x000000021f1d7819 */ /* 0x040fe2000001028a */
[----:B------:R-:W-:Y:S01]  /*5cb0*/  IMAD.SHL.U32 R31, R31, 0x4, RZ ;  /* 0x000000041f1f7824 */ /* 0x000fe200078e00ff */
        /* <DEDUP_REMOVED lines=77> */
[----:B------:R-:W-:-:S02]  /*6190*/  IMAD.SHL.U32 R88, R88, 0x4, RZ ;  /* 0x0000000458587824 */ /* 0x000fc400078e00ff */
[----:B------:R-:W-:-:S07]  /*61a0*/  VIADD R90, R188, 0xfffffffd ;  /* 0xfffffffdbc5a7836 */ /* 0x000fce0000000000 */
.L_x_10:
[----:B------:R-:W-:Y:S01]  /*61b0*/  UIADD3 UR5, UPT, UPT, UR5, 0x1, URZ ;  /* 0x0000000105057890 */ /* 0x000fe2000fffe0ff */
[----:B------:R-:W-:-:S04]  /*61c0*/  DEPBAR.LE SB0, 0x2 ;  /* 0x000080800000791a */ /* 0x000fc80000000000 */
[----:B------:R-:W-:Y:S01]  /*61d0*/  ULEA UR12, UR18, UR10, 0x3 ;  /* 0x0000000a120c7291 */ /* 0x000fe2000f8e18ff */
[----:B------:R-:W-:Y:S01]  /*61e0*/  IMAD.U32 R10, R10, -0x80000000, RZ ;  /* 0x800000000a0a7824 */ /* 0x000fe200078e00ff */
[----:B------:R-:W-:Y:S02]  /*61f0*/  UISETP.GT.AND UP1, UPT, UR5, 0x2, UPT ;  /* 0x000000020500788c */ /* 0x000fe4000bf24270 */
[----:B------:R-:W-:Y:S02]  /*6200*/  UIADD3 UR12, UPT, UPT, UR12, 0x12000, URZ ;  /* 0x000120000c0c7890 */ /* 0x000fe4000fffe0ff */
[----:B------:R-:W-:Y:S01]  /*6210*/  USEL UR5, UR5, URZ, !UP1 ;  /* 0x000000ff05057287 */ /* 0x000fe2000c800000 */
[----:B------:R-:W-:Y:S06]  /*6220*/  BAR.SYNC.DEFER_BLOCKING 0x0 ;  /* 0x0000000000007b1d */ /* 0x000fec0000010000 */
[----:B------:R-:W-:Y:S05]  /*6230*/  @P1 BRA `(.L_x_8) ;  /* 0x0000000000a01947 */ /* 0x000fea0003800000 */
[----:B------:R-:W-:Y:S02]  /*6240*/  ULEA UR8, UR5, UR10, 0xd ;  /* 0x0000000a05087291 */ /* 0x000fe4000f8e68ff */
[----:B------:R-:W-:Y:S02]  /*6250*/  ULEA UR4, UR5, UR10, 0xe ;  /* 0x0000000a05047291 */ /* 0x000fe4000f8e70ff */
[----:B------:R-:W-:Y:S02]  /*6260*/  UIADD3 UR8, UPT, UPT, UR8, 0xc000, URZ ;  /* 0x0000c00008087890 */ /* 0x000fe4000fffe0ff */
[----:B------:R-:W-:Y:S02]  /*6270*/  USHF.R.U32.HI UR4, URZ, 0x4, UR4 ;  /* 0x00000004ff047899 */ /* 0x000fe40008011604 */
[----:B------:R-:W-:Y:S02]  /*6280*/  USHF.R.U32.HI UR8, URZ, 0x4, UR8 ;  /* 0x00000004ff087899 */ /* 0x000fe40008011608 */
[----:B------:R-:W-:-:S02]  /*6290*/  USGXT.U32 UR16, UR4, 0xe ;  /* 0x0000000e0410789a */ /* 0x000fc40008000000 */
[----:B------:R-:W-:Y:S02]  /*62a0*/  USGXT.U32 UR14, UR8, 0xe ;  /* 0x0000000e080e789a */ /* 0x000fe40008000000 */
[----:B------:R-:W-:Y:S01]  /*62b0*/  UIADD3 UR26, UP2, UPT, UR16, 0x2, URZ ;  /* 0x00000002101a7890 */ /* 0x000fe2000ff5e0ff */
[----:B------:R-:W-:Y:S01]  /*62c0*/  UMOV UR8, URZ ;  /* 0x000000ff00087c82 */ /* 0x000fe20008000000 */
[----:B------:R-:W-:Y:S01]  /*62d0*/  UIADD3 UR24, UP1, UPT, UR14, 0x2, URZ ;  /* 0x000000020e187890 */ /* 0x000fe2000ff3e0ff */
[----:B------:R-:W-:Y:S01]  /*62e0*/  UMOV UR4, URZ ;  /* 0x000000ff00047c82 */ /* 0x000fe20008000000 */
[----:B------:R-:W-:Y:S02]  /*62f0*/  UIADD3.X UR27, UPT, UPT, UR8, 0x40004040, URZ, UP2, !UPT ;  /* 0x40004040081b7890 */ /* 0x000fe400097fe4ff */
[----:B------:R-:W-:Y:S01]  /*6300*/  UIADD3 UR28, UP3, UPT, UR26, 0x2, URZ ;  /* 0x000000021a1c7890 */ /* 0x000fe2000ff7e0ff */
[----:B------:R-:W-:Y:S01]  /*6310*/  UMOV UR8, UR12 ;  /* 0x0000000c00087c82 */ /* 0x000fe20008000000 */
[----:B------:R-:W-:Y:S01]  /*6320*/  UMOV UR9, URZ ;  /* 0x000000ff00097c82 */ /* 0x000fe20008000000 */
[----:B------:R-:W-:-:S02]  /*6330*/  UIADD3.X UR25, UPT, UPT, UR4, 0x40004040, URZ, UP1, !UPT ;  /* 0x4000404004197890 */ /* 0x000fc40008ffe4ff */
[----:B------:R-:W-:Y:S01]  /*6340*/  UIADD3.X UR29, UPT, UPT, UR27, URZ, URZ, UP3, !UPT ;  /* 0x000000ff1b1d7290 */ /* 0x000fe20009ffe4ff */
[----:B------:R-:W-:Y:S01]  /*6350*/  UMOV UR4, UR8 ;  /* 0x0000000800047c82 */ /* 0x000fe20008000000 */
[----:B------:R-:W-:Y:S02]  /*6360*/  UIADD3 UR8, UP1, UPT, UR24, 0x2, URZ ;  /* 0x0000000218087890 */ /* 0x000fe4000ff3e0ff */
[----:B------:R-:W-:Y:S02]  /*6370*/  UIADD3 UR32, UP2, UPT, UR26, 0x4, URZ ;  /* 0x000000041a207890 */ /* 0x000fe4000ff5e0ff */
[----:B------:R-:W-:Y:S02]  /*6380*/  UIADD3 UR30, UP3, UPT, UR24, 0x4, URZ ;  /* 0x00000004181e7890 */ /* 0x000fe4000ff7e0ff */
[----:B------:R-:W-:Y:S02]  /*6390*/  UIADD3.X UR9, UPT, UPT, UR25, URZ, URZ, UP1, !UPT ;  /* 0x000000ff19097290 */ /* 0x000fe40008ffe4ff */
[----:B------:R-:W-:-:S02]  /*63a0*/  UIADD3.X UR33, UPT, UPT, UR27, URZ, URZ, UP2, !UPT ;  /* 0x000000ff1b217290 */ /* 0x000fc400097fe4ff */
[----:B------:R-:W-:Y:S01]  /*63b0*/  UIADD3.X UR31, UPT, UPT, UR25, URZ, URZ, UP3, !UPT ;  /* 0x000000ff191f7290 */ /* 0x000fe20009ffe4ff */
[----:B------:R-:W-:Y:S01]  /*63c0*/  UMOV UR34, 0x0 ;  /* 0x0000000000227882 */ /* 0x000fe20000000000 */
[----:B------:R-:W-:Y:S01]  /*63d0*/  UMOV UR35, 0x4200910 ;  /* 0x0420091000237882 */ /* 0x000fe20000000000 */
[----:B------:R-:W-:Y:S01]  /*63e0*/  UMOV UR17, 0x40004040 ;  /* 0x4000404000117882 */ /* 0x000fe20000000000 */
[----:B------:R-:W-:Y:S01]  /*63f0*/  UMOV UR15, 0x40004040 ;  /* 0x40004040000f7882 */ /* 0x000fe20000000000 */
[----:B------:R-:W-:Y:S01]  /*6400*/  UMOV UR36, 0x0 ;  /* 0x0000000000247882 */ /* 0x000fe20000000000 */
[----:B------:R-:W-:Y:S01]  /*6410*/  UMOV UR37, 0x4200910 ;  /* 0x0420091000257882 */ /* 0x000fe20000000000 */
[----:B------:R-:W-:Y:S01]  /*6420*/  UMOV UR38, 0x0 ;  /* 0x0000000000267882 */ /* 0x000fe20000000000 */
[----:B------:R-:W-:Y:S01]  /*6430*/  UMOV UR39, 0x4200910 ;  /* 0x0420091000277882 */ /* 0x000fe20000000000 */
[----:B------:R1:W-:Y:S01]  /*6440*/  UTCHMMA gdesc[UR14], gdesc[UR16], tmem[UR22], tmem[UR34], idesc[UR35], UPT ;  /* 0x00ff22100e0075ea */ /* 0x0003e2000b800016 */
[----:B------:R-:W-:Y:S01]  /*6450*/  UMOV UR40, 0x0 ;  /* 0x0000000000287882 */ /* 0x000fe20000000000 */
[----:B------:R-:W-:Y:S01]  /*6460*/  UMOV UR41, 0x4200910 ;  /* 0x0420091000297882 */ /* 0x000fe20000000000 */
[----:B------:R1:W-:Y:S01]  /*6470*/  UTCHMMA gdesc[UR24], gdesc[UR26], tmem[UR22], tmem[UR36], idesc[UR37], UPT ;  /* 0x00ff241a180075ea */ /* 0x0003e2000b800016 */
[----:B------:R1:W-:Y:S01]  /*6480*/  UTCHMMA gdesc[UR8], gdesc[UR28], tmem[UR22], tmem[UR38], idesc[UR39], UPT ;  /* 0x00ff261c080075ea */ /* 0x0003e2000b800016 */
[----:B------:R1:W-:Y:S01]  /*6490*/  UTCHMMA gdesc[UR30], gdesc[UR32], tmem[UR22], tmem[UR40], idesc[UR41], UPT ;  /* 0x00ff28201e0075ea */ /* 0x0003e2000b800016 */
[----:B------:R1:W-:Y:S01]  /*64a0*/  UTCBAR [UR4], URZ ;  /* 0x000000ff040073e9 */ /* 0x0003e200080000ff */
[----:B------:R-:W-:Y:S01]  /*64b0*/  NOP ;  /* 0x0000000000007918 */ /* 0x000fe20000000000 */
.L_x_8:
[----:B------:R-:W2:Y:S01]  /*64c0*/  SYNCS.PHASECHK.TRANS64.TRYWAIT P4, [UR13], R10 ;  /* 0x0000000aff0075a7 */ /* 0x000ea2000808110d */
[----:B------:R-:W-:Y:S01]  /*64d0*/  ISETP.LE.AND P3, PT, R90, UR7, PT ;  /* 0x000000075a007c0c */ /* 0x000fe2000bf63270 */
[----:B-1----:R-:W-:Y:S01]  /*64e0*/  UMOV UR4, UR6 ;  /* 0x0000000600047c82 */ /* 0x002fe20008000000 */
[----:B--2---:R-:W-:Y:S11]  /*64f0*/  @!P4 BRA `(.L_x_9) ;  /* 0x0000003000bcc947 */ /* 0x004ff60003800000 */
.L_x_16:
[----:B------:R-:W-:Y:S01]  /*6500*/  BAR.SYNC.DEFER_BLOCKING 0x0 ;  /* 0x0000000000007b1d */ /* 0x000fe20000010000 */
[-C--:B------:R-:W-:Y:S01]  /*6510*/  ISETP.GE.AND P4, PT, R3, R193.reuse, PT ;  /* 0x000000c10300720c */ /* 0x080fe20003f86270 */
[----:B------:R-:W-:Y:S01]  /*6520*/  UIADD3 UR19, UPT, UPT, UR19, 0x1, URZ ;  /* 0x0000000113137890 */ /* 0x000fe2000fffe0ff */
[-C--:B------:R-:W-:Y:S01]  /*6530*/  ISETP.GE.AND P6, PT, R184, R193.reuse, PT ;  /* 0x000000c1b800720c */ /* 0x080fe20003fc6270 */
[----:B------:R-:W-:Y:S01]  /*6540*/  UIADD3 UR7, UPT, UPT, UR7, 0x1, URZ ;  /* 0x0000000107077890 */ /* 0x000fe2000fffe0ff */
[----:B------:R-:W-:Y:S01]  /*6550*/  SEL R10, RZ, 0x4, P4 ;  /* 0x00000004ff0a7807 */ /* 0x000fe20002000000 */
[----:B------:R-:W-:Y:S01]  /*6560*/  UISETP.GT.AND UP1, UPT, UR19, 0x2, UPT ;  /* 0x000000021300788c */ /* 0x000fe2000bf24270 */
[-C--:B------:R-:W-:Y:S01]  /*6570*/  ISETP.GE.AND P4, PT, R186, R193.reuse, PT ;  /* 0x000000c1ba00720c */ /* 0x080fe20003f86270 */
[----:B------:R-:W-:Y:S01]  /*6580*/  UIADD3 UR18, UPT, UPT, UR18, 0x1, URZ ;  /* 0x0000000112127890 */ /* 0x000fe2000fffe0ff */
[----:B------:R-:W-:Y:S01]  /*6590*/  SEL R10, R10, RZ, !P3 ;  /* 0x000000ff0a0a7207 */ /* 0x000fe20005800000 */
[----:B------:R-:W-:Y:S01]  /*65a0*/  USEL UR19, UR19, URZ, !UP1 ;  /* 0x000000ff13137287 */ /* 0x000fe2000c800000 */
[----:B------:R-:W-:Y:S01]  /*65b0*/  SEL R11, RZ, 0x4, P4 ;  /* 0x00000004ff0b7807 */ /* 0x000fe20002000000 */
[----:B------:R-:W-:Y:S01]  /*65c0*/  UISETP.GT.AND UP1, UPT, UR18, 0x1, UPT ;  /* 0x000000011200788c */ /* 0x000fe2000bf24270 */
[----:B------:R-:W-:Y:S01]  /*65d0*/  ISETP.NE.U32.AND P5, PT, R10, RZ, PT ;  /* 0x000000ff0a00720c */ /* 0x000fe20003fa5070 */
[----:B------:R-:W-:Y:S01]  /*65e0*/  ULEA UR6, UR19, UR10, 0xd ;  /* 0x0000000a13067291 */ /* 0x000fe2000f8e68ff */
[----:B------:R-:W-:Y:S01]  /*65f0*/  IADD3 R10, P4, PT, R9, R80, RZ ;  /* 0x00000050090a7210 */ /* 0x000fe20007f9e0ff */
[----:B------:R-:W-:Y:S01]  /*6600*/  USEL UR18, UR18, URZ, !UP1 ;  /* 0x000000ff12127287 */ /* 0x000fe2000c800000 */
[----:B------:R-:W-:Y:S01]  /*6610*/  SEL R40, R11, RZ, !P3 ;  /* 0x000000ff0b287207 */ /* 0x000fe20005800000 */
[----:B------:R-:W-:Y:S01]  /*6620*/  UMOV UR13, UR12 ;  /* 0x0000000c000d7c82 */ /* 0x000fe20008000000 */
[----:B------:R-:W-:Y:S01]  /*6630*/  SEL R41, RZ, 0x4, P6 ;  /* 0x00000004ff297807 */ /* 0x000fe20003000000 */
[----:B------:R-:W-:Y:S01]  /*6640*/  IMAD.X R11, R6, 0x1, R199, P4 ;  /* 0x00000001060b7824 */ /* 0x000fe200020e06c7 */
[----:B------:R-:W-:Y:S01]  /*6650*/  ISETP.NE.U32.AND P4, PT, R40, RZ, PT ;  /* 0x000000ff2800720c */ /* 0x000fe20003f85070 */
[----:B------:R-:W-:Y:S01]  /*6660*/  VIADD R45, R36, UR6 ;  /* 0x00000006242d7c36 */ /* 0x000fe20008000000 */
[----:B------:R-:W-:Y:S01]  /*6670*/  SEL R42, R41, RZ, !P3 ;  /* 0x000000ff292a7207 */ /* 0x000fe20005800000 */
[----:B------:R-:W-:Y:S01]  /*6680*/  VIADD R47, R30, UR6 ;  /* 0x000000061e2f7c36 */ /* 0x000fe20008000000 */
[-C--:B------:R-:W-:Y:S01]  /*6690*/  ISETP.GE.AND P6, PT, R74, R193.reuse, PT ;  /* 0x000000c14a00720c */ /* 0x080fe20003fc6270 */
[----:B------:R-:W-:Y:S01]  /*66a0*/  VIADD R49, R22, UR6 ;  /* 0x0000000616317c36 */ /* 0x000fe20008000000 */
[----:B------:R-:W-:Y:S01]  /*66b0*/  @!PT LDS RZ, [RZ] ;  /* 0x00000000fffff984 */ /* 0x000fe20000000800 */
[----:B------:R-:W-:Y:S01]  /*66c0*/  @!PT LDS RZ, [RZ] ;  /* 0x00000000fffff984 */ /* 0x000fe20000000800 */
[----:B------:R-:W-:Y:S01]  /*66d0*/  @!PT LDS RZ, [RZ] ;  /* 0x00000000fffff984 */ /* 0x000fe20000000800 */
[----:B------:R1:W-:Y:S01]  /*66e0*/  LDGSTS.E [R45+0xc000], desc[UR20][R10.64], P5 ;  /* 0x0c0000000a2d7fae */ /* 0x0003e2000a9a1014 */
[----:B------:R-:W-:Y:S01]  /*66f0*/  IADD3 R40, P5, PT, R9, R78, RZ ;  /* 0x0000004e09287210 */ /* 0x000fe20007fbe0ff */
[----:B------:R-:W-:Y:S01]  /*6700*/  VIADD R51, R18, UR6 ;  /* 0x0000000612337c36 */ /* 0x000fe20008000000 */
[----:B------:R-:W-:Y:S01]  /*6710*/  SEL R43, RZ, 0x4, P6 ;  /* 0x00000004ff2b7807 */ /* 0x000fe20003000000 */
[----:B------:R-:W-:Y:S01]  /*6720*/  VIADD R53, R14, UR6 ;  /* 0x000000060e357c36 */ /* 0x000fe20008000000 */
[----:B------:R-:W-:Y:S01]  /*6730*/  ISETP.GE.AND P6, PT, R73, R193, PT ;  /* 0x000000c14900720c */ /* 0x000fe20003fc6270 */
[----:B------:R-:W-:Y:S01]  /*6740*/  IMAD.X R41, R6, 0x1, R197, P5 ;  /* 0x0000000106297824 */ /* 0x000fe200028e06c5 */
[----:B------:R-:W-:-:S02]  /*6750*/  ISETP.NE.U32.AND P5, PT, R42, RZ, PT ;  /* 0x000000ff2a00720c */ /* 0x000fc40003fa5070 */
[----:B------:R-:W-:Y:S02]  /*6760*/  SEL R44, R43, RZ, !P3 ;  /* 0x000000ff2b2c7207 */ /* 0x000fe40005800000 */
[----:B------:R2:W-:Y:S01]  /*6770*/  LDGSTS.E [R45+0xc008], desc[UR20][R40.64], P4 ;  /* 0x0c008000282d7fae */ /* 0x0005e2000a1a1014 */
[----:B------:R-:W-:Y:S02]  /*6780*/  IADD3 R42, P4, PT, R9, R76, RZ ;  /* 0x0000004c092a7210 */ /* 0x000fe40007f9e0ff */
[----:B-1----:R-:W-:Y:S02]  /*6790*/  SEL R11, RZ, 0x4, P6 ;  /* 0x00000004ff0b7807 */ /* 0x002fe40003000000 */
[----:B------:R-:W-:Y:S01]  /*67a0*/  ISETP.GE.AND P6, PT, R38, R193, PT ;  /* 0x000000c12600720c */ /* 0x000fe20003fc6270 */
[----:B------:R-:W-:Y:S01]  /*67b0*/  IMAD.X R43, R6, 0x1, R195, P4 ;  /* 0x00000001062b7824 */ /* 0x000fe200020e06c3 */
[----:B------:R-:W-:-:S04]  /*67c0*/  ISETP.NE.U32.AND P4, PT, R44, RZ, PT ;  /* 0x000000ff2c00720c */ /* 0x000fc80003f85070 */
[----:B------:R1:W-:Y:S01]  /*67d0*/  LDGSTS.E [R47+0xc000], desc[UR20][R42.64], P5 ;  /* 0x0c0000002a2f7fae */ /* 0x0003e2000a9a1014 */
[----:B------:R-:W-:Y:S01]  /*67e0*/  IADD3 R10, P5, PT, R9, R72, RZ ;  /* 0x00000048090a7210 */ /* 0x000fe20007fbe0ff */
[----:B--2---:R-:W-:Y:S01]  /*67f0*/  VIADD R45, R28, UR6 ;  /* 0x000000061c2d7c36 */ /* 0x004fe20008000000 */
[----:B------:R-:W-:Y:S02]  /*6800*/  SEL R40, R11, RZ, !P3 ;  /* 0x000000ff0b287207 */ /* 0x000fe40005800000 */
[----:B------:R-:W-:Y:S01]  /*6810*/  SEL R41, RZ, 0x4, P6 ;  /* 0x00000004ff297807 */ /* 0x000fe20003000000 */
[----:B------:R-:W-:Y:S01]  /*6820*/  IMAD.X R11, R6, 0x1, R191, P5 ;  /* 0x00000001060b7824 */ /* 0x000fe200028e06bf */
[----:B------:R-:W-:Y:S02]  /*6830*/  ISETP.NE.U32.AND P5, PT, R40, RZ, PT ;  /* 0x000000ff2800720c */ /* 0x000fe40003fa5070 */
[----:B------:R-:W-:Y:S02]  /*6840*/  SEL R44, R41, RZ, !P3 ;  /* 0x000000ff292c7207 */ /* 0x000fe40005800000 */
[----:B------:R2:W-:Y:S01]  /*6850*/  LDGSTS.E [R47+0xc008], desc[UR20][R10.64], P4 ;  /* 0x0c0080000a2f7fae */ /* 0x0005e2000a1a1014 */
[----:B------:R-:W-:-:S02]  /*6860*/  IADD3 R40, P4, PT, R9, R70, RZ ;  /* 0x0000004609287210 */ /* 0x000fc40007f9e0ff */
[----:B------:R-:W-:-:S03]  /*6870*/  ISETP.GE.AND P6, PT, R35, R193, PT ;  /* 0x000000c12300720c */ /* 0x000fc60003fc6270 */
[----:B------:R-:W-:Y:S01]  /*6880*/  IMAD.X R41, R6, 0x1, R189, P4 ;  /* 0x0000000106297824 */ /* 0x000fe200020e06bd */
[----:B------:R-:W-:Y:S02]  /*6890*/  ISETP.NE.U32.AND P4, PT, R44, RZ, PT ;  /* 0x000000ff2c00720c */ /* 0x000fe40003f85070 */
[----:B-1----:R-:W-:Y:S02]  /*68a0*/  SEL R43, RZ, 0x4, P6 ;  /* 0x00000004ff2b7807 */ /* 0x002fe40003000000 */
[----:B------:R1:W-:Y:S01]  /*68b0*/  LDGSTS.E [R45+0xc000], desc[UR20][R40.64], P5 ;  /* 0x0c000000282d7fae */ /* 0x0003e2000a9a1014 */
[----:B------:R-:W-:Y:S02]  /*68c0*/  IADD3 R42, P5, PT, R9, R66, RZ ;  /* 0x00000042092a7210 */ /* 0x000fe40007fbe0ff */
[----:B--2---:R-:W-:Y:S02]  /*68d0*/  SEL R10, R43, RZ, !P3 ;  /* 0x000000ff2b0a7207 */ /* 0x004fe40005800000 */
[----:B------:R-:W-:Y:S01]  /*68e0*/  ISETP.GE.AND P6, PT, R34, R193, PT ;  /* 0x000000c12200720c */ /* 0x000fe20003fc6270 */
[----:B------:R-:W-:Y:S01]  /*68f0*/  IMAD.X R43, R6, 0x1, R187, P5 ;  /* 0x00000001062b7824 */ /* 0x000fe200028e06bb */
[----:B------:R-:W-:-:S02]  /*6900*/  ISETP.NE.U32.AND P5, PT, R10, RZ, PT ;  /* 0x000000ff0a00720c */ /* 0x000fc40003fa5070 */
[----:B------:R-:W-:Y:S02]  /*6910*/  SEL R11, RZ, 0x4, P6 ;  /* 0x00000004ff0b7807 */ /* 0x000fe40003000000 */
[----:B------:R2:W-:Y:S01]  /*6920*/  LDGSTS.E [R45+0xc008], desc[UR20][R42.64], P4 ;  /* 0x0c0080002a2d7fae */ /* 0x0005e2000a1a1014 */
[----:B------:R-:W-:Y:S02]  /*6930*/  IADD3 R10, P4, PT, R9, R64, RZ ;  /* 0x00000040090a7210 */ /* 0x000fe40007f9e0ff */
[----:B------:R-:W-:Y:S02]  /*6940*/  SEL R44, R11, RZ, !P3 ;  /* 0x000000ff0b2c7207 */ /* 0x000fe40005800000 */
[----:B------:R-:W-:Y:S01]  /*6950*/  ISETP.GE.AND P6, PT, R33, R193, PT ;  /* 0x000000c12100720c */ /* 0x000fe20003fc6270 */
[----:B------:R-:W-:Y:S01]  /*6960*/  IMAD.X R11, R6, 0x1, R185, P4 ;  /* 0x00000001060b7824 */ /* 0x000fe200020e06b9 */
[----:B------:R-:W-:Y:S02]  /*6970*/  ISETP.NE.U32.AND P4, PT, R44, RZ, PT ;  /* 0x000000ff2c00720c */ /* 0x000fe40003f85070 */
[----:B-1----:R-:W-:-:S02]  /*6980*/  SEL R41, RZ, 0x4, P6 ;  /* 0x00000004ff297807 */ /* 0x002fc40003000000 */
[----:B------:R1:W-:Y:S01]  /*6990*/  LDGSTS.E [R49+0xc000], desc[UR20][R10.64], P5 ;  /* 0x0c0000000a317fae */ /* 0x0003e2000a9a1014 */
[----:B------:R-:W-:Y:S02]  /*69a0*/  IADD3 R40, P5, PT, R9, R62, RZ ;  /* 0x0000003e09287210 */ /* 0x000fe40007fbe0ff */
[----:B--2---:R-:W-:Y:S02]  /*69b0*/  SEL R42, R41, RZ, !P3 ;  /* 0x000000ff292a7207 */ /* 0x004fe40005800000 */
[----:B------:R-:W-:Y:S01]  /*69c0*/  ISETP.GE.AND P6, PT, R32, R193, PT ;  /* 0x000000c12000720c */ /* 0x000fe20003fc6270 */
[----:B------:R-:W-:Y:S01]  /*69d0*/  IMAD.X R41, R6, 0x1, R183, P5 ;  /* 0x0000000106297824 */ /* 0x000fe200028e06b7 */
[----:B------:R-:W-:Y:S02]  /*69e0*/  ISETP.NE.U32.AND P5, PT, R42, RZ, PT ;  /* 0x000000ff2a00720c */ /* 0x000fe40003fa5070 */
[----:B------:R-:W-:Y:S02]  /*69f0*/  SEL R43, RZ, 0x4, P6 ;  /* 0x00000004ff2b7807 */ /* 0x000fe40003000000 */
[----:B------:R2:W-:Y:S01]  /*6a00*/  LDGSTS.E [R49+0xc008], desc[UR20][R40.64], P4 ;  /* 0x0c00800028317fae */ /* 0x0005e2000a1a1014 */
[----:B------:R-:W-:-:S02]  /*6a10*/  IADD3 R42, P4, PT, R9, R60, RZ ;  /* 0x0000003c092a7210 */ /* 0x000fc40007f9e0ff */
[----:B------:R-:W-:Y:S02]  /*6a20*/  SEL R44, R43, RZ, !P3 ;  /* 0x000000ff2b2c7207 */ /* 0x000fe40005800000 */
[----:B------:R-:W-:Y:S01]  /*6a30*/  ISETP.GE.AND P6, PT, R26, R193, PT ;  /* 0x000000c11a00720c */ /* 0x000fe20003fc6270 */
[----:B------:R-:W-:Y:S01]  /*6a40*/  IMAD.X R43, R6, 0x1, R181, P4 ;  /* 0x00000001062b7824 */ /* 0x000fe200020e06b5 */
[----:B------:R-:W-:Y:S02]  /*6a50*/  ISETP.NE.U32.AND P4, PT, R44, RZ, PT ;  /* 0x000000ff2c00720c */ /* 0x000fe40003f85070 */
[----:B-1----:R-:W-:Y:S02]  /*6a60*/  SEL R10, RZ, 0x4, P6 ;  /* 0x00000004ff0a7807 */ /* 0x002fe40003000000 */
[----:B------:R1:W-:Y:S01]  /*6a70*/  LDGSTS.E [R51+0xc000], desc[UR20][R42.64], P5 ;  /* 0x0c0000002a337fae */ /* 0x0003e2000a9a1014 */
[----:B------:R-:W-:Y:S01]  /*6a80*/  IADD3 R46, P5, PT, R9, R58, RZ ;  /* 0x0000003a092e7210 */ /* 0x000fe20007fbe0ff */
[----:B--2---:R-:W-:Y:S01]  /*6a90*/  VIADD R49, R16, UR6 ;  /* 0x0000000610317c36 */ /* 0x004fe20008000000 */
[----:B------:R-:W-:-:S02]  /*6aa0*/  SEL R10, R10, RZ, !P3 ;  /* 0x000000ff0a0a7207 */ /* 0x000fc40005800000 */
[-C--:B------:R-:W-:Y:S01]  /*6ab0*/  ISETP.GE.AND P6, PT, R24, R193.reuse, PT ;  /* 0x000000c11800720c */ /* 0x080fe20003fc6270 */
[----:B------:R-:W-:Y:S01]  /*6ac0*/  IMAD.X R47, R6, 0x1, R179, P5 ;  /* 0x00000001062f7824 */ /* 0x000fe200028e06b3 */
[----:B------:R-:W-:Y:S02]  /*6ad0*/  ISETP.NE.U32.AND P5, PT, R10, RZ, PT ;  /* 0x000000ff0a00720c */ /* 0x000fe40003fa5070 */
[----:B------:R-:W-:Y:S02]  /*6ae0*/  SEL R10, RZ, 0x4, P6 ;  /* 0x00000004ff0a7807 */ /* 0x000fe40003000000 */
[----:B------:R2:W-:Y:S01]  /*6af0*/  LDGSTS.E [R51+0xc008], desc[UR20][R46.64], P4 ;  /* 0x0c0080002e337fae */ /* 0x0005e2000a1a1014 */
[----:B------:R-:W-:Y:S02]  /*6b00*/  IADD3 R44, P6, PT, R9, R56, RZ ;  /* 0x00000038092c7210 */ /* 0x000fe40007fde0ff */
[----:B------:R-:W-:Y:S02]  /*6b10*/  ISETP.GE.AND P4, PT, R25, R193, PT ;  /* 0x000000c11900720c */ /* 0x000fe40003f86270 */
[----:B------:R-:W-:Y:S01]  /*6b20*/  SEL R10, R10, RZ, !P3 ;  /* 0x000000ff0a0a7207 */ /* 0x000fe20005800000 */
[----:B------:R-:W-:Y:S01]  /*6b30*/  IMAD.X R45, R6, 0x1, R177, P6 ;  /* 0x00000001062d7824 */ /* 0x000fe200030e06b1 */
[----:B------:R-:W-:-:S02]  /*6b40*/  SEL R11, RZ, 0x4, P4 ;  /* 0x00000004ff0b7807 */ /* 0x000fc40002000000 */
[----:B------:R-:W-:Y:S02]  /*6b50*/  ISETP.NE.U32.AND P6, PT, R10, RZ, PT ;  /* 0x000000ff0a00720c */ /* 0x000fe40003fc5070 */
[----:B------:R-:W-:Y:S01]  /*6b60*/  IADD3 R10, P4, PT, R9, R54, RZ ;  /* 0x00000036090a7210 */ /* 0x000fe20007f9e0ff */
[----:B------:R-:W-:Y:S01]  /*6b70*/  LDGSTS.E [R49+0xc000], desc[UR20][R44.64], P5 ;  /* 0x0c0000002c317fae */ /* 0x000fe2000a9a1014 */
[----:B------:R-:W-:-:S03]  /*6b80*/  SEL R40, R11, RZ, !P3 ;  /* 0x000000ff0b287207 */ /* 0x000fc60005800000 */
[----:B------:R-:W-:Y:S01]  /*6b90*/  IMAD.X R11, R6, 0x1, R175, P4 ;  /* 0x00000001060b7824 */ /* 0x000fe200020e06af */
[----:B------:R-:W-:Y:S02]  /*6ba0*/  ISETP.NE.U32.AND P4, PT, R40, RZ, PT ;  /* 0x000000ff2800720c */ /* 0x000fe40003f85070 */
[----:B------:R-:W-:-:S03]  /*6bb0*/  IADD3 R40, P5, PT, R9, R88, RZ ;  /* 0x0000005809287210 */ /* 0x000fc60007fbe0ff */
[----:B------:R3:W-:Y:S01]  /*6bc0*/  LDGSTS.E [R49+0xc008], desc[UR20][R10.64], P6 ;  /* 0x0c0080000a317fae */ /* 0x0007e2000b1a1014 */
[----:B------:R-:W-:Y:S01]  /*6bd0*/  ISETP.GE.AND P6, PT, R23, R193, PT ;  /* 0x000000c11700720c */ /* 0x000fe20003fc6270 */
[----:B------:R-:W-:Y:S01]  /*6be0*/  IMAD.X R41, R6, 0x1, R207, P5 ;  /* 0x0000000106297824 */ /* 0x000fe200028e06cf */
[----:B-1----:R-:W-:Y:S02]  /*6bf0*/  IADD3 R42, P5, PT, R9, R86, RZ ;  /* 0x00000056092a7210 */ /* 0x002fe40007fbe0ff */
[----:B--2---:R-:W-:-:S03]  /*6c00*/  SEL R46, RZ, 0x4, P6 ;  /* 0x00000004ff2e7807 */ /* 0x004fc60003000000 */
[----:B------:R1:W-:Y:S01]  /*6c10*/  LDGSTS.E [R53+0xc000], desc[UR20][R40.64], P4 ;  /* 0x0c00000028357fae */ /* 0x0003e2000a1a1014 */
[-C--:B------:R-:W-:Y:S01]  /*6c20*/  ISETP.GE.AND P4, PT, R21, R193.reuse, PT ;  /* 0x000000c11500720c */ /* 0x080fe20003f86270 */
[----:B------:R-:W-:Y:S01]  /*6c30*/  IMAD.X R43, R6, 0x1, R205, P5 ;  /* 0x00000001062b7824 */ /* 0x000fe200028e06cd */
[----:B------:R-:W-:Y:S01]  /*6c40*/  SEL R46, R46, RZ, !P3 ;  /* 0x000000ff2e2e7207 */ /* 0x000fe20005800000 */
[----:B---3--:R-:W-:Y:S01]  /*6c50*/  VIADD R49, R12, UR6 ;  /* 0x000000060c317c36 */ /* 0x008fe20008000000 */
[----:B------:R-:W-:Y:S01]  /*6c60*/  SEL R10, RZ, 0x4, P4 ;  /* 0x00000004ff0a7807 */ /* 0x000fe20002000000 */
[----:B------:R-:W-:Y:S01]  /*6c70*/  ULEA UR6, UR19, UR10, 0xe ;  /* 0x0000000a13067291 */ /* 0x000fe2000f8e70ff */
[-C--:B------:R-:W-:Y:S02]  /*6c80*/  ISETP.GE.AND P4, PT, R19, R193.reuse, PT ;  /* 0x000000c11300720c */ /* 0x080fe40003f86270 */
[----:B------:R-:W-:Y:S02]  /*6c90*/  IADD3 R44, P5, PT, R9, R84, RZ ;  /* 0x00000054092c7210 */ /* 0x000fe40007fbe0ff */
[----:B------:R-:W-:Y:S01]  /*6ca0*/  ISETP.NE.U32.AND P6, PT, R46, RZ, PT ;  /* 0x000000ff2e00720c */ /* 0x000fe20003fc5070 */
[----:B------:R-:W-:Y:S01]  /*6cb0*/  VIADD R211, R37, UR6 ;  /* 0x0000000625d37c36 */ /* 0x000fe20008000000 */
[----:B------:R-:W-:Y:S01]  /*6cc0*/  SEL R10, R10, RZ, !P3 ;  /* 0x000000ff0a0a7207 */ /* 0x000fe20005800000 */
[----:B------:R-:W-:Y:S01]  /*6cd0*/  IMAD.X R45, R6, 0x1, R203, P5 ;  /* 0x00000001062d7824 */ /* 0x000fe200028e06cb */
[----:B------:R-:W-:Y:S01]  /*6ce0*/  SEL R11, RZ, 0x4, P4 ;  /* 0x00000004ff0b7807 */ /* 0x000fe20002000000 */
[----:B------:R-:W-:Y:S01]  /*6cf0*/  VIADD R213, R7, UR6 ;  /* 0x0000000607d57c36 */ /* 0x000fe20008000000 */
[----:B------:R-:W-:Y:S01]  /*6d00*/  ISETP.GE.AND P4, PT, R194, R193, PT ;  /* 0x000000c1c200720c */ /* 0x000fe20003f86270 */
[----:B------:R-:W-:Y:S01]  /*6d10*/  USEL UR6, URZ, 0x1, !UP1 ;  /* 0x00000001ff067887 */ /* 0x000fe2000c800000 */
[----:B------:R-:W-:Y:S01]  /*6d20*/  ISETP.NE.U32.AND P5, PT, R10, RZ, PT ;  /* 0x000000ff0a00720c */ /* 0x000fe20003fa5070 */
[----:B------:R-:W-:Y:S01]  /*6d30*/  VIADD R193, R193, 0xffffffe0 ;  /* 0xffffffe0c1c17836 */ /* 0x000fe20000000000 */
[----:B------:R-:W-:Y:S01]  /*6d40*/  SEL R11, R11, RZ, !P3 ;  /* 0x000000ff0b0b7207 */ /* 0x000fe20005800000 */
[----:B------:R-:W-:Y:S01]  /*6d50*/  ULOP3.LUT UR6, UR4, UR6, URZ, 0x3c, !UPT ;  /* 0x0000000604067292 */ /* 0x000fe2000f8e3cff */
[----:B------:R-:W-:Y:S01]  /*6d60*/  SEL R10, RZ, 0x4, P4 ;  /* 0x00000004ff0a7807 */ /* 0x000fe20002000000 */
[----:B------:R2:W-:Y:S01]  /*6d70*/  LDGSTS.E [R53+0xc008], desc[UR20][R42.64], P6 ;  /* 0x0c0080002a357fae */ /* 0x0005e2000b1a1014 */
[----:B------:R-:W-:-:S02]  /*6d80*/  ISETP.NE.U32.AND P4, PT, R11, RZ, PT ;  /* 0x000000ff0b00720c */ /* 0x000fc40003f85070 */
[----:B------:R-:W-:Y:S02]  /*6d90*/  IADD3 R46, P6, PT, R9, R82, RZ ;  /* 0x00000052092e7210 */ /* 0x000fe40007fde0ff */
[----:B------:R-:W-:-:S03]  /*6da0*/  SEL R10, R10, RZ, !P3 ;  /* 0x000000ff0a0a7207 */ /* 0x000fc60005800000 */
[----:B------:R3:W-:Y:S01]  /*6db0*/  LDGSTS.E [R49+0xc000], desc[UR20][R44.64], P5 ;  /* 0x0c0000002c317fae */ /* 0x0007e2000a9a1014 */
[----:B------:R-:W-:Y:S01]  /*6dc0*/  IMAD.X R47, R6, 0x1, R201, P6 ;  /* 0x00000001062f7824 */ /* 0x000fe200030e06c9 */
[----:B------:R-:W-:Y:S02]  /*6dd0*/  IADD3 R50, P5, PT, R20, R173, RZ ;  /* 0x000000ad14327210 */ /* 0x000fe40007fbe0ff */
[----:B------:R-:W-:Y:S02]  /*6de0*/  ISETP.NE.U32.AND P3, PT, R10, RZ, PT ;  /* 0x000000ff0a00720c */ /* 0x000fe40003f65070 */
[----:B------:R4:W-:Y:S01]  /*6df0*/  LDGSTS.E [R49+0xc008], desc[UR20][R46.64], P4 ;  /* 0x0c0080002e317fae */ /* 0x0009e2000a1a1014 */
[----:B------:R-:W-:Y:S01]  /*6e00*/  IMAD.X R51, R4, 0x1, R171, P5 ;  /* 0x0000000104337824 */ /* 0x000fe200028e06ab */
[C---:B-1----:R-:W-:Y:S02]  /*6e10*/  IADD3 R40, P4, PT, R20.reuse, R155, RZ ;  /* 0x0000009b14287210 */ /* 0x042fe40007f9e0ff */
[C---:B--2---:R-:W-:Y:S01]  /*6e20*/  IADD3 R42, P5, PT, R20.reuse, R147, RZ ;  /* 0x00000093142a7210 */ /* 0x044fe20007fbe0ff */
[----:B------:R-:W0:Y:S01]  /*6e30*/  LDGDEPBAR ;  /* 0x00000000000079af */ /* 0x000e220000000000 */
[----:B------:R-:W-:Y:S01]  /*6e40*/  IADD3 R10, P6, PT, R20, R163, RZ ;  /* 0x000000a3140a7210 */ /* 0x000fe20007fde0ff */
[----:B------:R-:W-:Y:S01]  /*6e50*/  IMAD.X R41, R4, 0x1, R153, P4 ;  /* 0x0000000104297824 */ /* 0x000fe200020e0699 */
[----:B---3--:R-:W-:Y:S01]  /*6e60*/  IADD3 R44, P4, PT, R20, R139, RZ ;  /* 0x0000008b142c7210 */ /* 0x008fe20007f9e0ff */
[----:B------:R-:W-:-:S02]  /*6e70*/  IMAD.X R43, R4, 0x1, R145, P5 ;  /* 0x00000001042b7824 */ /* 0x000fc400028e0691 */
[----:B------:R-:W-:Y:S01]  /*6e80*/  IMAD.X R11, R4, 0x1, R161, P6 ;  /* 0x00000001040b7824 */ /* 0x000fe200030e06a1 */
[----:B----4-:R-:W-:Y:S01]  /*6e90*/  IADD3 R46, P5, PT, R20, R131, RZ ;  /* 0x00000083142e7210 */ /* 0x010fe20007fbe0ff */
[----:B------:R-:W-:Y:S01]  /*6ea0*/  IMAD.X R45, R4, 0x1, R137, P4 ;  /* 0x00000001042d7824 */ /* 0x000fe200020e0689 */
[----:B------:R1:W-:Y:S01]  /*6eb0*/  LDGSTS.E [R211], desc[UR20][R50.64], P3 ;  /* 0x0000000032d37fae */ /* 0x0003e200099a1014 */
[----:B------:R-:W-:Y:S02]  /*6ec0*/  IADD3 R48, P4, PT, R20, R123, RZ ;  /* 0x0000007b14307210 */ /* 0x000fe40007f9e0ff */
[C---:B------:R-:W-:Y:S01]  /*6ed0*/  IMAD.X R47, R4.reuse, 0x1, R129, P5 ;  /* 0x00000001042f7824 */ /* 0x040fe200028e0681 */
[----:B------:R2:W-:Y:S02]  /*6ee0*/  LDGSTS.E [R211+0x400], desc[UR20][R10.64], P3 ;  /* 0x004000000ad37fae */ /* 0x0005e400099a1014 */
[----:B------:R-:W-:Y:S02]  /*6ef0*/  IMAD.X R49, R4, 0x1, R121, P4 ;  /* 0x0000000104317824 */ /* 0x000fe400020e0679 */
[----:B------:R3:W-:Y:S01]  /*6f00*/  LDGSTS.E [R211+0x800], desc[UR20][R40.64], P3 ;  /* 0x0080000028d37fae */ /* 0x0007e200099a1014 */
[----:B-1----:R-:W-:-:S03]  /*6f10*/  IADD3 R50, P5, PT, R20, R115, RZ ;  /* 0x0000007314327210 */ /* 0x002fc60007fbe0ff */
[----:B------:R1:W-:Y:S01]  /*6f20*/  LDGSTS.E [R211+0xc00], desc[UR20][R42.64], P3 ;  /* 0x00c000002ad37fae */ /* 0x0003e200099a1014 */
[----:B--2---:R-:W-:Y:S01]  /*6f30*/  IADD3 R10, P4, PT, R20, R107, RZ ;  /* 0x0000006b140a7210 */ /* 0x004fe20007f9e0ff */
[----:B------:R-:W-:Y:S02]  /*6f40*/  IMAD.X R51, R4, 0x1, R113, P5 ;  /* 0x0000000104337824 */ /* 0x000fe400028e0671 */
[----:B------:R2:W-:Y:S01]  /*6f50*/  LDGSTS.E [R211+0x1000], desc[UR20][R44.64], P3 ;  /* 0x010000002cd37fae */ /* 0x0005e200099a1014 */
[----:B---3--:R-:W-:Y:S01]  /*6f60*/  IADD3 R40, P5, PT, R20, R99, RZ ;  /* 0x0000006314287210 */ /* 0x008fe20007fbe0ff */
[----:B------:R-:W-:Y:S02]  /*6f70*/  IMAD.X R11, R4, 0x1, R105, P4 ;  /* 0x00000001040b7824 */ /* 0x000fe400020e0669 */
[----:B------:R3:W-:Y:S01]  /*6f80*/  LDGSTS.E [R211+0x1400], desc[UR20][R46.64], P3 ;  /* 0x014000002ed37fae */ /* 0x0007e200099a1014 */
[----:B-1----:R-:W-:Y:S01]  /*6f90*/  IADD3 R42, P4, PT, R20, R91, RZ ;  /* 0x0000005b142a7210 */ /* 0x002fe20007f9e0ff */
[----:B------:R-:W-:-:S02]  /*6fa0*/  IMAD.X R41, R4, 0x1, R97, P5 ;  /* 0x0000000104297824 */ /* 0x000fc400028e0661 */
        /* <DEDUP_REMOVED lines=32> */
[----:B------:R-:W-:Y:S01]  /*71b0*/  IMAD.X R49, R4, 0x1, R133, P4 ;  /* 0x0000000104317824 */ /* 0x000fe200020e0685 */
[----:B------:R-:W-:Y:S01]  /*71c0*/  IADD3 R52, P4, PT, R20, R119, RZ ;  /* 0x0000007714347210 */ /* 0x000fe20007f9e0ff */
[----:B------:R3:W-:Y:S02]  /*71d0*/  LDGSTS.E [R213+0x600], desc[UR20][R42.64], P3 ;  /* 0x006000002ad57fae */ /* 0x0007e400099a1014 */
[----:B------:R-:W-:Y:S01]  /*71e0*/  IMAD.X R51, R4, 0x1, R125, P5 ;  /* 0x0000000104337824 */ /* 0x000fe200028e067d */
[----:B-1----:R-:W-:Y:S01]  /*71f0*/  IADD3 R10, P6, PT, R20, R67, RZ ;  /* 0x00000043140a7210 */ /* 0x002fe20007fde0ff */
[----:B------:R-:W-:Y:S01]  /*7200*/  IMAD.X R53, R4, 0x1, R117, P4 ;  /* 0x0000000104357824 */ /* 0x000fe200020e0675 */
[----:B------:R1:W-:Y:S01]  /*7210*/  LDGSTS.E [R213+0xa00], desc[UR20][R44.64], P3 ;  /* 0x00a000002cd57fae */ /* 0x0003e200099a1014 */
[----:B--2---:R-:W-:-:S02]  /*7220*/  IADD3 R40, P5, PT, R20, R111, RZ ;  /* 0x0000006f14287210 */ /* 0x004fc40007fbe0ff */
[----:B------:R-:W-:Y:S01]  /*7230*/  IMAD.X R11, R4, 0x1, R65, P6 ;  /* 0x00000001040b7824 */ /* 0x000fe200030e0641 */
[----:B------:R2:W-:Y:S01]  /*7240*/  LDGSTS.E [R213+0xe00], desc[UR20][R46.64], P3 ;  /* 0x00e000002ed57fae */ /* 0x0005e200099a1014 */
[----:B---3--:R-:W-:Y:S01]  /*7250*/  IADD3 R42, P4, PT, R20, R103, RZ ;  /* 0x00000067142a7210 */ /* 0x008fe20007f9e0ff */
[----:B------:R-:W-:Y:S02]  /*7260*/  IMAD.X R41, R4, 0x1, R109, P5 ;  /* 0x0000000104297824 */ /* 0x000fe400028e066d */
[----:B------:R3:W-:Y:S01]  /*7270*/  LDGSTS.E [R213+0x1200], desc[UR20][R48.64], P3 ;  /* 0x0120000030d57fae */ /* 0x0007e200099a1014 */
[----:B-1----:R-:W-:Y:S01]  /*7280*/  IADD3 R44, P5, PT, R20, R95, RZ ;  /* 0x0000005f142c7210 */ /* 0x002fe20007fbe0ff */
[----:B------:R-:W-:Y:S02]  /*7290*/  IMAD.X R43, R4, 0x1, R101, P4 ;  /* 0x00000001042b7824 */ /* 0x000fe400020e0665 */
[----:B------:R1:W-:Y:S01]  /*72a0*/  LDGSTS.E [R213+0x1600], desc[UR20][R50.64], P3 ;  /* 0x0160000032d57fae */ /* 0x0003e200099a1014 */
[----:B--2---:R-:W-:Y:S01]  /*72b0*/  IADD3 R46, P4, PT, R20, R87, RZ ;  /* 0x00000057142e7210 */ /* 0x004fe20007f9e0ff */
[----:B------:R-:W-:-:S02]  /*72c0*/  IMAD.X R45, R4, 0x1, R93, P5 ;  /* 0x00000001042d7824 */ /* 0x000fc400028e065d */
[----:B------:R-:W-:Y:S01]  /*72d0*/  LDGSTS.E [R213+0x1a00], desc[UR20][R52.64], P3 ;  /* 0x01a0000034d57fae */ /* 0x000fe200099a1014 */
[----:B---3--:R-:W-:Y:S01]  /*72e0*/  IADD3 R48, P5, PT, R20, R79, RZ ;  /* 0x0000004f14307210 */ /* 0x008fe20007fbe0ff */
[C---:B------:R-:W-:Y:S02]  /*72f0*/  IMAD.X R47, R4.reuse, 0x1, R85, P4 ;  /* 0x00000001042f7824 */ /* 0x040fe400020e0655 */
[----:B------:R2:W-:Y:S02]  /*7300*/  LDGSTS.E [R213+0x1e00], desc[UR20][R40.64], P3 ;  /* 0x01e0000028d57fae */ /* 0x0005e400099a1014 */
[----:B------:R-:W-:Y:S01]  /*7310*/  IMAD.X R49, R4, 0x1, R77, P5 ;  /* 0x0000000104317824 */ /* 0x000fe200028e064d */
[----:B-1----:R-:W-:Y:S01]  /*7320*/  IADD3 R50, P4, PT, R20, R59, RZ ;  /* 0x0000003b14327210 */ /* 0x002fe20007f9e0ff */
[----:B------:R1:W-:Y:S04]  /*7330*/  LDGSTS.E [R213+0x2200], desc[UR20][R42.64], P3 ;  /* 0x022000002ad57fae */ /* 0x0003e800099a1014 */
[----:B------:R-:W-:Y:S01]  /*7340*/  IMAD.X R51, R4, 0x1, R57, P4 ;  /* 0x0000000104337824 */ /* 0x000fe200020e0639 */
[----:B------:R-:W-:Y:S01]  /*7350*/  LDGSTS.E [R213+0x2600], desc[UR20][R44.64], P3 ;  /* 0x026000002cd57fae */ /* 0x000fe200099a1014 */
[----:B--2---:R-:W-:-:S03]  /*7360*/  IADD3 R40, P5, PT, R20, R31, RZ ;  /* 0x0000001f14287210 */ /* 0x004fc60007fbe0ff */
[----:B------:R-:W-:Y:S01]  /*7370*/  LDGSTS.E [R213+0x2a00], desc[UR20][R46.64], P3 ;  /* 0x02a000002ed57fae */ /* 0x000fe200099a1014 */
[----:B-1----:R-:W-:Y:S01]  /*7380*/  IADD3 R42, P6, PT, R20, R15, RZ ;  /* 0x0000000f142a7210 */ /* 0x002fe20007fde0ff */
[----:B------:R-:W-:Y:S02]  /*7390*/  IMAD.X R41, R4, 0x1, R29, P5 ;  /* 0x0000000104297824 */ /* 0x000fe400028e061d */
[----:B------:R-:W-:Y:S01]  /*73a0*/  LDGSTS.E [R213+0x2e00], desc[UR20][R48.64], P3 ;  /* 0x02e0000030d57fae */ /* 0x000fe200099a1014 */
[----:B------:R-:W-:Y:S01]  /*73b0*/  IADD3 R20, P4, PT, R20, R209, RZ ;  /* 0x000000d114147210 */ /* 0x000fe20007f9e0ff */
[C---:B------:R-:W-:Y:S02]  /*73c0*/  IMAD.X R43, R4.reuse, 0x1, R13, P6 ;  /* 0x00000001042b7824 */ /* 0x040fe400030e060d */
[----:B------:R1:W-:Y:S01]  /*73d0*/  LDGSTS.E [R213+0x3200], desc[UR20][R10.64], P3 ;  /* 0x032000000ad57fae */ /* 0x0003e200099a1014 */
[----:B------:R-:W-:Y:S01]  /*73e0*/  IADD3 R9, P5, PT, R9, R8, RZ ;  /* 0x0000000809097210 */ /* 0x000fe20007fbe0ff */
[----:B------:R-:W-:-:S02]  /*73f0*/  IMAD.X R4, R4, 0x1, R165, P4 ;  /* 0x0000000104047824 */ /* 0x000fc400020e06a5 */
[----:B------:R2:W-:Y:S02]  /*7400*/  LDGSTS.E [R213+0x3600], desc[UR20][R50.64], P3 ;  /* 0x0360000032d57fae */ /* 0x0005e400099a1014 */
[----:B------:R-:W-:Y:S02]  /*7410*/  IMAD.X R6, R6, 0x1, R5, P5 ;  /* 0x0000000106067824 */ /* 0x000fe400028e0605 */
[----:B------:R2:W-:Y:S04]  /*7420*/  LDGSTS.E [R213+0x3a00], desc[UR20][R40.64], P3 ;  /* 0x03a0000028d57fae */ /* 0x0005e800099a1014 */
[----:B------:R2:W-:Y:S01]  /*7430*/  LDGSTS.E [R213+0x3e00], desc[UR20][R42.64], P3 ;  /* 0x03e000002ad57fae */ /* 0x0005e200099a1014 */
[----:B------:R-:W-:Y:S01]  /*7440*/  ISETP.NE.U32.AND P3, PT, R92, UR7, PT ;  /* 0x000000075c007c0c */ /* 0x000fe2000bf65070 */
[----:B-1----:R-:W-:-:S02]  /*7450*/  IMAD.U32 R10, RZ, RZ, UR4 ;  /* 0x00000004ff0a7e24 */ /* 0x002fc4000f8e00ff */
[----:B------:R-:W0:Y:S10]  /*7460*/  LDGDEPBAR ;  /* 0x00000000000079af */ /* 0x000e340000000000 */
[----:B--2---:R-:W-:Y:S05]  /*7470*/  @P3 BRA `(.L_x_10) ;  /* 0xffffffec004c3947 */ /* 0x004fea000383ffff */
.L_x_7:
[C---:B------:R-:W-:Y:S02]  /*7480*/  IMAD.SHL.U32 R70, R69.reuse, 0x10, RZ ;  /* 0x0000001045467824 */ /* 0x040fe400078e00ff */
[----:B------:R-:W-:-:S03]  /*7490*/  IMAD.SHL.U32 R71, R69, 0x80, RZ ;  /* 0x0000008045477824 */ /* 0x000fc600078e00ff */
[----:B------:R-:W-:Y:S01]  /*74a0*/  LOP3.LUT R70, R70, 0xf0, RZ, 0xc0, !PT ;  /* 0x000000f046467812 */ /* 0x000fe200078ec0ff */
[----:B------:R-:W-:Y:S06]  /*74b0*/  @!P2 BRA `(.L_x_11) ;  /* 0x000000000010a947 */ /* 0x000fec0003800000 */
[----:B------:R-:W-:-:S06]  /*74c0*/  USHF.L.U32 UR4, UR4, 0x1f, URZ ;  /* 0x0000001f04047899 */ /* 0x000fcc00080006ff */
[----:B-1----:R-:W-:-:S04]  /*74d0*/  IMAD.U32 R4, RZ, RZ, UR4 ;  /* 0x00000004ff047e24 */ /* 0x002fc8000f8e00ff */
[----:B------:R-:W1:Y:S02]  /*74e0*/  SYNCS.PHASECHK.TRANS64.TRYWAIT P1, [UR12], R4 ;  /* 0x00000004ff0075a7 */ /* 0x000e64000802110c */
[----:B-1----:R-:W-:Y:S05]  /*74f0*/  @!P1 BRA `(.L_x_12) ;  /* 0x0000002000c89947 */ /* 0x002fea0003800000 */
.L_x_11:
[----:B------:R-:W-:-:S04]  /*7500*/  DEPBAR.LE SB0, 0x0 ;  /* 0x000080000000791a */ /* 0x000fc80000000000 */
[----:B------:R-:W-:Y:S01]  /*7510*/  BAR.SYNC.DEFER_BLOCKING 0x0 ;  /* 0x0000000000007b1d */ /* 0x000fe20000010000 */
[----:B------:R-:W-:Y:S02]  /*7520*/  LOP3.LUT R71, R71, 0x800, RZ, 0xc0, !PT ;  /* 0x0000080047477812 */ /* 0x000fe400078ec0ff */
[----:B------:R-:W-:Y:S02]  /*7530*/  LOP3.LUT R69, R69, 0x60, RZ, 0xc0, !PT ;  /* 0x0000006045457812 */ /* 0x000fe400078ec0ff */
[----:B------:R-:W-:Y:S01]  /*7540*/  IADD3 R70, PT, PT, R70, UR10, R71 ;  /* 0x0000000a46467c10 */ /* 0x000fe2000fffe047 */
[----:B------:R-:W2:Y:S01]  /*7550*/  LDCU UR4, c[0x0][0x3b4] ;  /* 0x00007680ff0477ac */ /* 0x000ea20008000800 */
[----:B------:R-:W-:Y:S02]  /*7560*/  LEA R0, R0, UR10, 0x4 ;  /* 0x0000000a00007c11 */ /* 0x000fe4000f8e20ff */
[C-C-:B-1----:R-:W-:Y:S01]  /*7570*/  LOP3.LUT R93, R2.reuse, 0x4, R3.reuse, 0xfe, !PT ;  /* 0x00000004025d7812 */ /* 0x142fe200078efe03 */
[----:B------:R-:W-:Y:S01]  /*7580*/  IMAD R88, R69, 0x8, R70 ;  /* 0x0000000845587824 */ /* 0x000fe200078e0246 */
[----:B------:R-:W-:-:S02]  /*7590*/  LOP3.LUT R91, R2, 0x6, R3, 0xfe, !PT ;  /* 0x00000006025b7812 */ /* 0x000fc400078efe03 */
[C-C-:B------:R-:W-:Y:S02]  /*75a0*/  LOP3.LUT R115, R2.reuse, 0x8, R3.reuse, 0xfe, !PT ;  /* 0x0000000802737812 */ /* 0x140fe400078efe03 */
[C-C-:B------:R-:W-:Y:S02]  /*75b0*/  LOP3.LUT R113, R2.reuse, 0xa, R3.reuse, 0xfe, !PT ;  /* 0x0000000a02717812 */ /* 0x140fe400078efe03 */
[C-C-:B------:R-:W-:Y:S02]  /*75c0*/  LOP3.LUT R111, R2.reuse, 0xc, R3.reuse, 0xfe, !PT ;  /* 0x0000000c026f7812 */ /* 0x140fe400078efe03 */
[C-C-:B------:R-:W-:Y:S02]  /*75d0*/  LOP3.LUT R109, R2.reuse, 0xe, R3.reuse, 0xfe, !PT ;  /* 0x0000000e026d7812 */ /* 0x140fe400078efe03 */
[C-C-:B------:R-:W-:Y:S02]  /*75e0*/  LOP3.LUT R107, R2.reuse, 0x10, R3.reuse, 0xfe, !PT ;  /* 0x00000010026b7812 */ /* 0x140fe400078efe03 */
[C-C-:B------:R-:W-:Y:S01]  /*75f0*/  LOP3.LUT R105, R2.reuse, 0x12, R3.reuse, 0xfe, !PT ;  /* 0x0000001202697812 */ /* 0x140fe200078efe03 */
[----:B------:R-:W1:Y:S02]  /*7600*/  @!P0 SYNCS.CCTL.IV [UR10+0x12000] ;  /* 0x01200000ff0089b1 */ /* 0x000e64000800000a */
[----:B-1----:R-:W-:Y:S01]  /*7610*/  BAR.SYNC.DEFER_BLOCKING 0x0 ;  /* 0x0000000000007b1d */ /* 0x002fe20000010000 */
[----:B------:R-:W-:-:S02]  /*7620*/  LOP3.LUT R103, R2, 0x14, R3, 0xfe, !PT ;  /* 0x0000001402677812 */ /* 0x000fc400078efe03 */
[C-C-:B------:R-:W-:Y:S02]  /*7630*/  LOP3.LUT R101, R2.reuse, 0x16, R3.reuse, 0xfe, !PT ;  /* 0x0000001602657812 */ /* 0x140fe400078efe03 */
[C-C-:B------:R-:W-:Y:S02]  /*7640*/  LOP3.LUT R99, R2.reuse, 0x18, R3.reuse, 0xfe, !PT ;  /* 0x0000001802637812 */ /* 0x140fe400078efe03 */
[C-C-:B------:R-:W-:Y:S01]  /*7650*/  LOP3.LUT R71, R2.reuse, 0x1e, R3.reuse, 0xfe, !PT ;  /* 0x0000001e02477812 */ /* 0x140fe200078efe03 */
[----:B------:R-:W-:Y:S01]  /*7660*/  LDTM.16dp32bit_t0_t15.x64 R4, tmem[UR11] ;  /* 0x0000000b000479ee */ /* 0x000fe20008b00000 */
[----:B------:R-:W1:Y:S01]  /*7670*/  LDTM.16dp32bit_t16_t31.x64 R4, tmem[UR11+0x40] ;  /* 0x0000400b000479ee */ /* 0x000e620008b20000 */
[C-C-:B------:R-:W-:Y:S02]  /*7680*/  LOP3.LUT R89, R2.reuse, 0x1c, R3.reuse, 0xfe, !PT ;  /* 0x0000001c02597812 */ /* 0x140fe400078efe03 */
[C---:B------:R-:W-:Y:S02]  /*7690*/  LOP3.LUT R97, R2.reuse, 0x1a, R3, 0xfe, !PT ;  /* 0x0000001a02617812 */ /* 0x040fe400078efe03 */
[----:B------:R-:W-:-:S02]  /*76a0*/  LOP3.LUT R69, R2, R3, RZ, 0xfc, !PT ;  /* 0x0000000302457212 */ /* 0x000fc400078efcff */
[----:B------:R-:W-:Y:S01]  /*76b0*/  LOP3.LUT R117, R2, 0x2, R3, 0xfe, !PT ;  /* 0x0000000202757812 */ /* 0x000fe200078efe03 */
[----:B--2---:R-:W-:Y:S01]  /*76c0*/  IMAD R3, R68, UR4, RZ ;  /* 0x0000000444037c24 */ /* 0x004fe2000f8e02ff */
[----:B------:R-:W2:Y:S01]  /*76d0*/  LDC R2, c[0x0][0x3b8] ;  /* 0x0000ee00ff027b82 */ /* 0x000ea20000000800 */
[----:B------:R-:W3:Y:S01]  /*76e0*/  @!P0 SYNCS.CCTL.IV [UR10+0x12008] ;  /* 0x01200800ff0089b1 */ /* 0x000ee2000800000a */
[----:B------:R-:W-:Y:S01]  /*76f0*/  NOP ;  /* 0x0000000000007918 */ /* 0x000fe20000000000 */
[----:B------:R-:W4:Y:S01]  /*7700*/  LDCU.128 UR8, c[0x0][0x390] ;  /* 0x00007200ff0877ac */ /* 0x000f220008000c00 */
[----:B-1----:R-:W-:Y:S02]  /*7710*/  IMAD.MOV.U32 R72, RZ, RZ, R4 ;  /* 0x000000ffff487224 */ /* 0x002fe400078e0004 */
[----:B------:R-:W-:Y:S02]  /*7720*/  IMAD.MOV.U32 R4, RZ, RZ, R5 ;  /* 0x000000ffff047224 */ /* 0x000fe400078e0005 */
[----:B------:R-:W-:-:S02]  /*7730*/  IMAD.MOV.U32 R73, RZ, RZ, R6 ;  /* 0x000000ffff497224 */ /* 0x000fc400078e0006 */
[----:B------:R-:W-:Y:S02]  /*7740*/  IMAD.MOV.U32 R5, RZ, RZ, R7 ;  /* 0x000000ffff057224 */ /* 0x000fe400078e0007 */
[----:B------:R-:W-:Y:S02]  /*7750*/  IMAD.MOV.U32 R74, RZ, RZ, R8 ;  /* 0x000000ffff4a7224 */ /* 0x000fe400078e0008 */
[----:B------:R-:W-:Y:S02]  /*7760*/  IMAD.MOV.U32 R75, RZ, RZ, R10 ;  /* 0x000000ffff4b7224 */ /* 0x000fe400078e000a */
[----:B------:R-:W-:Y:S01]  /*7770*/  IMAD.MOV.U32 R6, RZ, RZ, R9 ;  /* 0x000000ffff067224 */ /* 0x000fe200078e0009 */
[----:B----4-:R-:W-:Y:S01]  /*7780*/  ISETP.GE.AND P0, PT, R68, UR10, PT ;  /* 0x0000000a44007c0c */ /* 0x010fe2000bf06270 */
[----:B------:R-:W-:Y:S01]  /*7790*/  IMAD.MOV.U32 R7, RZ, RZ, R11 ;  /* 0x000000ffff077224 */ /* 0x000fe200078e000b */
[----:B---3--:R-:W-:Y:S01]  /*77a0*/  STS.128 [R88], R72 ;  /* 0x0000004858007388 */ /* 0x008fe20000000c00 */
[----:B------:R-:W-:Y:S01]  /*77b0*/  IMAD.MOV.U32 R8, RZ, RZ, R12 ;  /* 0x000000ffff087224 */ /* 0x000fe200078e000c */
[----:B------:R-:W-:Y:S01]  /*77c0*/  ISETP.LT.AND P1, PT, R93, UR11, !P0 ;  /* 0x0000000b5d007c0c */ /* 0x000fe2000c721270 */
[----:B------:R-:W-:Y:S01]  /*77d0*/  IMAD.MOV.U32 R12, RZ, RZ, R13 ;  /* 0x000000ffff0c7224 */ /* 0x000fe200078e000d */
[----:B------:R-:W-:Y:S01]  /*77e0*/  STS.128 [R88+0x400], R4 ;  /* 0x0004000458007388 */ /* 0x000fe20000000c00 */
[----:B------:R-:W-:Y:S01]  /*77f0*/  IMAD.MOV.U32 R9, RZ, RZ, R14 ;  /* 0x000000ffff097224 */ /* 0x000fe200078e000e */
[----:B------:R-:W-:Y:S01]  /*7800*/  ISETP.LT.AND P6, PT, R91, UR11, !P0 ;  /* 0x0000000b5b007c0c */ /* 0x000fe2000c7c1270 */
[----:B------:R-:W-:Y:S01]  /*7810*/  IMAD.MOV.U32 R13, RZ, RZ, R15 ;  /* 0x000000ffff0d7224 */ /* 0x000fe200078e000f */
[----:B------:R-:W-:Y:S01]  /*7820*/  BAR.SYNC.DEFER_BLOCKING 0x0 ;  /* 0x0000000000007b1d */ /* 0x000fe20000010000 */
[----:B------:R-:W-:-:S02]  /*7830*/  IMAD.MOV.U32 R10, RZ, RZ, R16 ;  /* 0x000000ffff0a7224 */ /* 0x000fc400078e0010 */
[----:B------:R-:W-:Y:S02]  /*7840*/  IMAD.MOV.U32 R11, RZ, RZ, R18 ;  /* 0x000000ffff0b7224 */ /* 0x000fe400078e0012 */
[----:B------:R-:W-:Y:S02]  /*7850*/  IMAD.MOV.U32 R14, RZ, RZ, R17 ;  /* 0x000000ffff0e7224 */ /* 0x000fe400078e0011 */
[----:B------:R-:W-:Y:S02]  /*7860*/  IMAD.MOV.U32 R15, RZ, RZ, R19 ;  /* 0x000000ffff0f7224 */ /* 0x000fe400078e0013 */
[----:B------:R-:W-:Y:S02]  /*7870*/  IMAD.MOV.U32 R16, RZ, RZ, R20 ;  /* 0x000000ffff107224 */ /* 0x000fe400078e0014 */
[----:B------:R-:W-:Y:S02]  /*7880*/  IMAD.MOV.U32 R20, RZ, RZ, R21 ;  /* 0x000000ffff147224 */ /* 0x000fe400078e0015 */
[----:B------:R-:W-:-:S02]  /*7890*/  IMAD.MOV.U32 R17, RZ, RZ, R22 ;  /* 0x000000ffff117224 */ /* 0x000fc400078e0016 */
[----:B------:R-:W-:Y:S02]  /*78a0*/  IMAD.MOV.U32 R21, RZ, RZ, R23 ;  /* 0x000000ffff157224 */ /* 0x000fe400078e0017 */
[----:B------:R-:W-:Y:S02]  /*78b0*/  IMAD.MOV.U32 R18, RZ, RZ, R24 ;  /* 0x000000ffff127224 */ /* 0x000fe400078e0018 */
[----:B------:R-:W-:Y:S02]  /*78c0*/  IMAD.MOV.U32 R19, RZ, RZ, R26 ;  /* 0x000000ffff137224 */ /* 0x000fe400078e001a */
[----:B------:R-:W-:Y:S02]  /*78d0*/  IMAD.MOV.U32 R22, RZ, RZ, R25 ;  /* 0x000000ffff167224 */ /* 0x000fe400078e0019 */
[----:B------:R-:W-:Y:S01]  /*78e0*/  IMAD.MOV.U32 R23, RZ, RZ, R27 ;  /* 0x000000ffff177224 */ /* 0x000fe200078e001b */
[----:B------:R-:W1:Y:S01]  /*78f0*/  LDS.128 R76, [R0] ;  /* 0x00000000004c7984 */ /* 0x000e620000000c00 */
[----:B------:R-:W-:-:S02]  /*7900*/  IMAD.MOV.U32 R24, RZ, RZ, R28 ;  /* 0x000000ffff187224 */ /* 0x000fc400078e001c */
[----:B------:R-:W-:Y:S01]  /*7910*/  IMAD.MOV.U32 R28, RZ, RZ, R29 ;  /* 0x000000ffff1c7224 */ /* 0x000fe200078e001d */
[----:B------:R-:W-:Y:S01]  /*7920*/  LDS.128 R4, [R0+0x800] ;  /* 0x0008000000047984 */ /* 0x000fe20000000c00 */
[----:B------:R-:W-:Y:S02]  /*7930*/  IMAD.MOV.U32 R25, RZ, RZ, R30 ;  /* 0x000000ffff197224 */ /* 0x000fe400078e001e */
[----:B------:R-:W-:Y:S01]  /*7940*/  IMAD.MOV.U32 R29, RZ, RZ, R31 ;  /* 0x000000ffff1d7224 */ /* 0x000fe200078e001f */
[----:B------:R-:W-:Y:S01]  /*7950*/  BAR.SYNC.DEFER_BLOCKING 0x0 ;  /* 0x0000000000007b1d */ /* 0x000fe20000010000 */
[----:B------:R-:W-:Y:S02]  /*7960*/  IMAD.MOV.U32 R26, RZ, RZ, R32 ;  /* 0x000000ffff1a7224 */ /* 0x000fe400078e0020 */
[----:B------:R-:W-:Y:S02]  /*7970*/  IMAD.MOV.U32 R27, RZ, RZ, R34 ;  /* 0x000000ffff1b7224 */ /* 0x000fe400078e0022 */
        /* <DEDUP_REMOVED lines=9> */
[----:B------:R-:W-:Y:S01]  /*7a10*/  IMAD.MOV.U32 R123, RZ, RZ, R67 ;  /* 0x000000ffff7b7224 */ /* 0x000fe200078e0043 */
[----:B------:R-:W-:Y:S01]  /*7a20*/  STS.128 [R88], R8 ;  /* 0x0000000858007388 */ /* 0x000fe20000000c00 */
[-C--:B--2---:R-:W-:Y:S02]  /*7a30*/  IMAD R68, R101, R2.reuse, RZ ;  /* 0x0000000265447224 */ /* 0x084fe400078e02ff */
[----:B------:R-:W-:Y:S01]  /*7a40*/  IMAD R70, R99, R2, RZ ;  /* 0x0000000263467224 */ /* 0x000fe200078e02ff */
[----:B------:R-:W-:Y:S01]  /*7a50*/  STS.128 [R88+0x400], R12 ;  /* 0x0004000c58007388 */ /* 0x000fe20000000c00 */
[----:B------:R-:W-:Y:S06]  /*7a60*/  BAR.SYNC.DEFER_BLOCKING 0x0 ;  /* 0x0000000000007b1d */ /* 0x000fec0000010000 */
[----:B------:R-:W2:Y:S04]  /*7a70*/  LDS.128 R80, [R0] ;  /* 0x0000000000507984 */ /* 0x000ea80000000c00 */
[----:B------:R-:W-:Y:S01]  /*7a80*/  LDS.128 R8, [R0+0x800] ;  /* 0x0008000000087984 */ /* 0x000fe20000000c00 */
[----:B------:R-:W-:Y:S06]  /*7a90*/  BAR.SYNC.DEFER_BLOCKING 0x0 ;  /* 0x0000000000007b1d */ /* 0x000fec0000010000 */
[----:B------:R-:W-:Y:S04]  /*7aa0*/  STS.128 [R88], R16 ;  /* 0x0000001058007388 */ /* 0x000fe80000000c00 */
[----:B------:R3:W-:Y:S01]  /*7ab0*/  STS.128 [R88+0x400], R20 ;  /* 0x0004001458007388 */ /* 0x0007e20000000c00 */
[----:B------:R-:W-:Y:S01]  /*7ac0*/  BAR.SYNC.DEFER_BLOCKING 0x0 ;  /* 0x0000000000007b1d */ /* 0x000fe20000010000 */
[----:B---3--:R-:W-:-:S02]  /*7ad0*/  IMAD.MOV.U32 R20, RZ, RZ, R36 ;  /* 0x000000ffff147224 */ /* 0x008fc400078e0024 */
[----:B------:R-:W-:Y:S02]  /*7ae0*/  IMAD.MOV.U32 R21, RZ, RZ, R38 ;  /* 0x000000ffff157224 */ /* 0x000fe400078e0026 */
[----:B------:R-:W-:Y:S02]  /*7af0*/  IMAD.MOV.U32 R22, RZ, RZ, R40 ;  /* 0x000000ffff167224 */ /* 0x000fe400078e0028 */
[----:B------:R-:W-:Y:S01]  /*7b00*/  IMAD.MOV.U32 R23, RZ, RZ, R42 ;  /* 0x000000ffff177224 */ /* 0x000fe200078e002a */
[----:B------:R-:W3:Y:S04]  /*7b10*/  LDS.128 R84, [R0] ;  /* 0x0000000000547984 */ /* 0x000ee80000000c00 */
[----:B------:R-:W-:Y:S01]  /*7b20*/  LDS.128 R12, [R0+0x800] ;  /* 0x00080000000c7984 */ /* 0x000fe20000000c00 */
[----:B------:R-:W-:Y:S06]  /*7b30*/  BAR.SYNC.DEFER_BLOCKING 0x0 ;  /* 0x0000000000007b1d */ /* 0x000fec0000010000 */
[----:B------:R4:W-:Y:S04]  /*7b40*/  STS.128 [R88], R24 ;  /* 0x0000001858007388 */ /* 0x0009e80000000c00 */
[----:B------:R5:W-:Y:S01]  /*7b50*/  STS.128 [R88+0x400], R28 ;  /* 0x0004001c58007388 */ /* 0x000be20000000c00 */
[----:B------:R-:W-:Y:S01]  /*7b60*/  BAR.SYNC.DEFER_BLOCKING 0x0 ;  /* 0x0000000000007b1d */ /* 0x000fe20000010000 */
[----:B----4-:R-:W-:-:S02]  /*7b70*/  IMAD.MOV.U32 R24, RZ, RZ, R44 ;  /* 0x000000ffff187224 */ /* 0x010fc400078e002c */
[----:B------:R-:W-:Y:S02]  /*7b80*/  IMAD.MOV.U32 R25, RZ, RZ, R46 ;  /* 0x000000ffff197224 */ /* 0x000fe400078e002e */
[----:B------:R-:W-:Y:S02]  /*7b90*/  IMAD.MOV.U32 R26, RZ, RZ, R48 ;  /* 0x000000ffff1a7224 */ /* 0x000fe400078e0030 */
[----:B------:R-:W-:Y:S02]  /*7ba0*/  IMAD.MOV.U32 R27, RZ, RZ, R50 ;  /* 0x000000ffff1b7224 */ /* 0x000fe400078e0032 */
[----:B-----5:R-:W-:Y:S02]  /*7bb0*/  IMAD.MOV.U32 R28, RZ, RZ, R45 ;  /* 0x000000ffff1c7224 */ /* 0x020fe400078e002d */
[----:B------:R-:W-:Y:S02]  /*7bc0*/  IMAD.MOV.U32 R29, RZ, RZ, R47 ;  /* 0x000000ffff1d7224 */ /* 0x000fe400078e002f */
[----:B------:R-:W-:-:S02]  /*7bd0*/  IMAD.MOV.U32 R30, RZ, RZ, R49 ;  /* 0x000000ffff1e7224 */ /* 0x000fc400078e0031 */
[----:B------:R-:W-:Y:S01]  /*7be0*/  IMAD.MOV.U32 R31, RZ, RZ, R51 ;  /* 0x000000ffff1f7224 */ /* 0x000fe200078e0033 */
[----:B------:R-:W4:Y:S01]  /*7bf0*/  LDS.128 R72, [R0] ;  /* 0x0000000000487984 */ /* 0x000f220000000c00 */
[----:B------:R-:W-:Y:S02]  /*7c00*/  IMAD.MOV.U32 R44, RZ, RZ, R52 ;  /* 0x000000ffff2c7224 */ /* 0x000fe400078e0034 */
[----:B------:R-:W-:Y:S01]  /*7c10*/  IMAD.MOV.U32 R45, RZ, RZ, R54 ;  /* 0x000000ffff2d7224 */ /* 0x000fe200078e0036 */
[----:B------:R-:W-:Y:S01]  /*7c20*/  LDS.128 R16, [R0+0x800] ;  /* 0x0008000000107984 */ /* 0x000fe20000000c00 */
[----:B------:R-:W-:Y:S02]  /*7c30*/  IMAD.MOV.U32 R46, RZ, RZ, R56 ;  /* 0x000000ffff2e7224 */ /* 0x000fe400078e0038 */
        /* <DEDUP_REMOVED lines=10> */
[-C--:B------:R-:W-:Y:S02]  /*7ce0*/  IMAD R59, R111, R2.reuse, RZ ;  /* 0x000000026f3b7224 */ /* 0x080fe400078e02ff */
[-C--:B------:R-:W-:Y:S02]  /*7cf0*/  IMAD R60, R109, R2.reuse, RZ ;  /* 0x000000026d3c7224 */ /* 0x080fe400078e02ff */
[-C--:B------:R-:W-:Y:S02]  /*7d00*/  IMAD R62, R107, R2.reuse, RZ ;  /* 0x000000026b3e7224 */ /* 0x080fe400078e02ff */
[-C--:B------:R-:W-:Y:S01]  /*7d10*/  IMAD R64, R105, R2.reuse, RZ ;  /* 0x0000000269407224 */ /* 0x080fe200078e02ff */
[----:B------:R-:W-:Y:S01]  /*7d20*/  STS.128 [R88], R20 ;  /* 0x0000001458007388 */ /* 0x000fe20000000c00 */
[----:B------:R-:W-:-:S03]  /*7d30*/  IMAD R66, R103, R2, RZ ;  /* 0x0000000267427224 */ /* 0x000fc600078e02ff */
[----:B------:R-:W-:Y:S01]  /*7d40*/  STS.128 [R88+0x400], R32 ;  /* 0x0004002058007388 */ /* 0x000fe20000000c00 */
[----:B------:R-:W-:Y:S06]  /*7d50*/  BAR.SYNC.DEFER_BLOCKING 0x0 ;  /* 0x0000000000007b1d */ /* 0x000fec0000010000 */
[----:B------:R-:W5:Y:S04]  /*7d60*/  LDS.128 R40, [R0] ;  /* 0x0000000000287984 */ /* 0x000f680000000c00 */
[----:B------:R-:W-:Y:S01]  /*7d70*/  LDS.128 R20, [R0+0x800] ;  /* 0x0008000000147984 */ /* 0x000fe20000000c00 */
[----:B------:R-:W-:Y:S06]  /*7d80*/  BAR.SYNC.DEFER_BLOCKING 0x0 ;  /* 0x0000000000007b1d */ /* 0x000fec0000010000 */
[----:B------:R-:W-:Y:S04]  /*7d90*/  STS.128 [R88], R24 ;  /* 0x0000001858007388 */ /* 0x000fe80000000c00 */
[----:B------:R-:W-:Y:S01]  /*7da0*/  STS.128 [R88+0x400], R28 ;  /* 0x0004001c58007388 */ /* 0x000fe20000000c00 */
[----:B------:R-:W-:Y:S06]  /*7db0*/  BAR.SYNC.DEFER_BLOCKING 0x0 ;  /* 0x0000000000007b1d */ /* 0x000fec0000010000 */
[----:B------:R-:W1:Y:S04]  /*7dc0*/  LDS.128 R36, [R0] ;  /* 0x0000000000247984 */ /* 0x000e680000000c00 */
[----:B------:R-:W-:Y:S01]  /*7dd0*/  LDS.128 R28, [R0+0x800] ;  /* 0x00080000001c7984 */ /* 0x000fe20000000c00 */
[----:B------:R-:W-:Y:S06]  /*7de0*/  BAR.SYNC.DEFER_BLOCKING 0x0 ;  /* 0x0000000000007b1d */ /* 0x000fec0000010000 */
[----:B------:R2:W-:Y:S04]  /*7df0*/  STS.128 [R88], R44 ;  /* 0x0000002c58007388 */ /* 0x0005e80000000c00 */
[----:B------:R3:W-:Y:S01]  /*7e00*/  STS.128 [R88+0x400], R48 ;  /* 0x0004003058007388 */ /* 0x0007e20000000c00 */
[----:B------:R-:W-:Y:S01]  /*7e10*/  BAR.SYNC.DEFER_BLOCKING 0x0 ;  /* 0x0000000000007b1d */ /* 0x000fe20000010000 */
[-C--:B--2---:R-:W-:Y:S01]  /*7e20*/  IMAD R46, R93, R2.reuse, RZ ;  /* 0x000000025d2e7224 */ /* 0x084fe200078e02ff */
[----:B------:R-:W-:Y:S01]  /*7e30*/  LEA R44, P2, R3, UR8, 0x2 ;  /* 0x00000008032c7c11 */ /* 0x000fe2000f8410ff */
[----:B------:R-:W-:-:S02]  /*7e40*/  IMAD R47, R91, R2, RZ ;  /* 0x000000025b2f7224 */ /* 0x000fc400078e02ff */
[-C--:B---3--:R-:W-:Y:S01]  /*7e50*/  IMAD R48, R115, R2.reuse, RZ ;  /* 0x0000000273307224 */ /* 0x088fe200078e02ff */
[----:B------:R-:W-:Y:S01]  /*7e60*/  LEA.HI.X.SX32 R3, R3, UR9, 0x2, P2 ;  /* 0x0000000903037c11 */ /* 0x000fe200090f16ff */
[----:B------:R-:W-:Y:S01]  /*7e70*/  IMAD R49, R113, R2, RZ ;  /* 0x0000000271317224 */ /* 0x000fe200078e02ff */
[C---:B------:R-:W-:Y:S01]  /*7e80*/  LEA R50, P4, R46.reuse, R44, 0x2 ;  /* 0x0000002c2e327211 */ /* 0x040fe200078810ff */
[C---:B------:R-:W-:Y:S01]  /*7e90*/  IMAD R45, R69.reuse, R2, RZ ;  /* 0x00000002452d7224 */ /* 0x040fe200078e02ff */
[----:B------:R-:W-:Y:S02]  /*7ea0*/  ISETP.LT.AND P2, PT, R69, UR11, !P0 ;  /* 0x0000000b45007c0c */ /* 0x000fe4000c741270 */
[-C--:B------:R-:W-:Y:S02]  /*7eb0*/  LEA.HI.X.SX32 R51, R46, R3.reuse, 0x2, P4 ;  /* 0x000000032e337211 */ /* 0x080fe400020f16ff */
[C---:B------:R-:W-:Y:S01]  /*7ec0*/  LEA R56, P4, R49.reuse, R44, 0x2 ;  /* 0x0000002c31387211 */ /* 0x040fe200078810ff */
[----:B------:R-:W2:Y:S03]  /*7ed0*/  LDS.128 R32, [R0] ;  /* 0x0000000000207984 */ /* 0x000ea60000000c00 */
[-C--:B------:R-:W-:Y:S01]  /*7ee0*/  LEA.HI.X.SX32 R57, R49, R3.reuse, 0x2, P4 ;  /* 0x0000000331397211 */ /* 0x080fe200020f16ff */
[----:B------:R-:W-:Y:S01]  /*7ef0*/  IMAD R49, R117, R2, RZ ;  /* 0x0000000275317224 */ /* 0x000fe200078e02ff */
[CC--:B------:R-:W-:Y:S01]  /*7f00*/  LEA R92, P4, R62.reuse, R44.reuse, 0x2 ;  /* 0x0000002c3e5c7211 */ /* 0x0c0fe200078810ff */
[----:B------:R-:W-:Y:S03]  /*7f10*/  LDS.128 R24, [R0+0x800] ;  /* 0x0008000000187984 */ /* 0x000fe60000000c00 */
[----:B------:R-:W-:Y:S01]  /*7f20*/  LEA.HI.X.SX32 R93, R62, R3, 0x2, P4 ;  /* 0x000000033e5d7211 */ /* 0x000fe200020f16ff */
[----:B------:R-:W-:Y:S06]  /*7f30*/  BAR.SYNC.DEFER_BLOCKING 0x0 ;  /* 0x0000000000007b1d */ /* 0x000fec0000010000 */
[----:B------:R3:W-:Y:S04]  /*7f40*/  STS.128 [R88], R52 ;  /* 0x0000003458007388 */ /* 0x0007e80000000c00 */
[----:B------:R-:W-:Y:S01]  /*7f50*/  STS.128 [R88+0x400], R120 ;  /* 0x0004007858007388 */ /* 0x000fe20000000c00 */
[----:B------:R-:W-:Y:S01]  /*7f60*/  BAR.SYNC.DEFER_BLOCKING 0x0 ;  /* 0x0000000000007b1d */ /* 0x000fe20000010000 */
[----:B---3--:R-:W-:-:S02]  /*7f70*/  LEA R52, P5, R47, R44, 0x2 ;  /* 0x0000002c2f347211 */ /* 0x008fc400078a10ff */
[CC--:B------:R-:W-:Y:S02]  /*7f80*/  LEA R54, P3, R48.reuse, R44.reuse, 0x2 ;  /* 0x0000002c30367211 */ /* 0x0c0fe400078610ff */
[-C--:B------:R-:W-:Y:S02]  /*7f90*/  LEA.HI.X.SX32 R53, R47, R3.reuse, 0x2, P5 ;  /* 0x000000032f357211 */ /* 0x080fe400028f16ff */
[CC--:B------:R-:W-:Y:S02]  /*7fa0*/  LEA R58, P5, R59.reuse, R44.reuse, 0x2 ;  /* 0x0000002c3b3a7211 */ /* 0x0c0fe400078a10ff */
[-C--:B------:R-:W-:Y:S02]  /*7fb0*/  LEA.HI.X.SX32 R55, R48, R3.reuse, 0x2, P3 ;  /* 0x0000000330377211 */ /* 0x080fe400018f16ff */
[----:B------:R-:W-:Y:S02]  /*7fc0*/  LEA R90, P3, R60, R44, 0x2 ;  /* 0x0000002c3c5a7211 */ /* 0x000fe400078610ff */
[----:B------:R-:W-:-:S02]  /*7fd0*/  LEA.HI.X.SX32 R59, R59, R3, 0x2, P5 ;  /* 0x000000033b3b7211 */ /* 0x000fc400028f16ff */
[-C--:B------:R-:W-:Y:S02]  /*7fe0*/  LEA R94, P5, R64, R44.reuse, 0x2 ;  /* 0x0000002c405e7211 */ /* 0x080fe400078a10ff */
[-C--:B------:R-:W-:Y:S02]  /*7ff0*/  LEA.HI.X.SX32 R91, R60, R3.reuse, 0x2, P3 ;  /* 0x000000033c5b7211 */ /* 0x080fe400018f16ff */
[-C--:B------:R-:W-:Y:S02]  /*8000*/  LEA R60, P4, R66, R44.reuse, 0x2 ;  /* 0x0000002c423c7211 */ /* 0x080fe400078810ff */
[-C--:B------:R-:W-:Y:S02]  /*8010*/  LEA.HI.X.SX32 R95, R64, R3.reuse, 0x2, P5 ;  /* 0x00000003405f7211 */ /* 0x080fe400028f16ff */
[----:B------:R-:W-:Y:S02]  /*8020*/  LEA R46, P5, R45, R44, 0x2 ;  /* 0x0000002c2d2e7211 */ /* 0x000fe400078a10ff */
[----:B------:R-:W-:-:S02]  /*8030*/  LEA.HI.X.SX32 R61, R66, R3, 0x2, P4 ;  /* 0x00000003423d7211 */ /* 0x000fc400020f16ff */
[-C--:B------:R-:W-:Y:S02]  /*8040*/  LEA R62, P4, R68, R44.reuse, 0x2 ;  /* 0x0000002c443e7211 */ /* 0x080fe400078810ff */
[-C--:B------:R-:W-:Y:S01]  /*8050*/  LEA.HI.X.SX32 R47, R45, R3.reuse, 0x2, P5 ;  /* 0x000000032d2f7211 */ /* 0x080fe200028f16ff */
[----:B------:R-:W-:Y:S01]  /*8060*/  IMAD R45, R2, 0x20, R45 ;  /* 0x00000020022d7824 */ /* 0x000fe200078e022d */
[----:B------:R-:W-:Y:S02]  /*8070*/  ISETP.LT.AND P3, PT, R117, UR11, !P0 ;  /* 0x0000000b75007c0c */ /* 0x000fe4000c761270 */
[-C--:B------:R-:W-:Y:S01]  /*8080*/  LEA R48, P5, R49, R44.reuse, 0x2 ;  /* 0x0000002c31307211 */ /* 0x080fe200078a10ff */
[----:B-1----:R1:W-:Y:S01]  /*8090*/  @P2 STG.E desc[UR20][R46.64], R76 ;  /* 0x0000004c2e002986 */ /* 0x0023e2000c101914 */
[----:B------:R-:W-:Y:S02]  /*80a0*/  LEA.HI.X.SX32 R63, R68, R3, 0x2, P4 ;  /* 0x00000003443f7211 */ /* 0x000fe400020f16ff */
[----:B------:R-:W-:-:S02]  /*80b0*/  LEA R64, P4, R70, R44, 0x2 ;  /* 0x0000002c46407211 */ /* 0x000fc400078810ff */
[-C--:B------:R-:W-:Y:S02]  /*80c0*/  LEA.HI.X.SX32 R49, R49, R3.reuse, 0x2, P5 ;  /* 0x0000000331317211 */ /* 0x080fe400028f16ff */
[----:B------:R-:W-:Y:S02]  /*80d0*/  ISETP.LT.AND P5, PT, R115, UR11, !P0 ;  /* 0x0000000b73007c0c */ /* 0x000fe4000c7a1270 */
[----:B------:R-:W-:Y:S01]  /*80e0*/  LEA.HI.X.SX32 R65, R70, R3, 0x2, P4 ;  /* 0x0000000346417211 */ /* 0x000fe200020f16ff */
[----:B------:R-:W-:Y:S01]  /*80f0*/  @P3 STG.E desc[UR20][R48.64], R77 ;  /* 0x0000004d30003986 */ /* 0x000fe2000c101914 */
[----:B------:R-:W-:Y:S01]  /*8100*/  ISETP.LT.AND P4, PT, R113, UR11, !P0 ;  /* 0x0000000b71007c0c */ /* 0x000fe2000c781270 */
[----:B-1----:R-:W-:Y:S01]  /*8110*/  IMAD R47, R97, R2, RZ ;  /* 0x00000002612f7224 */ /* 0x002fe200078e02ff */
[----:B------:R-:W-:Y:S01]  /*8120*/  ISETP.LT.AND P2, PT, R111, UR11, !P0 ;  /* 0x0000000b6f007c0c */ /* 0x000fe2000c741270 */
[----:B------:R1:W-:Y:S01]  /*8130*/  @P1 STG.E desc[UR20][R50.64], R78 ;  /* 0x0000004e32001986 */ /* 0x0003e2000c101914 */
[----:B------:R-:W-:-:S02]  /*8140*/  ISETP.LT.AND P3, PT, R109, UR11, !P0 ;  /* 0x0000000b6d007c0c */ /* 0x000fc4000c761270 */
[----:B------:R-:W-:Y:S01]  /*8150*/  ISETP.LT.AND P1, PT, R107, UR11, !P0 ;  /* 0x0000000b6b007c0c */ /* 0x000fe2000c721270 */
[----:B------:R3:W-:Y:S01]  /*8160*/  @P6 STG.E desc[UR20][R52.64], R79 ;  /* 0x0000004f34006986 */ /* 0x0007e2000c101914 */
[----:B------:R-:W-:Y:S02]  /*8170*/  ISETP.LT.AND P6, PT, R105, UR11, !P0 ;  /* 0x0000000b69007c0c */ /* 0x000fe4000c7c1270 */
[----:B------:R-:W-:Y:S01]  /*8180*/  LOP3.LUT R46, R69, 0x20, RZ, 0xfc, !PT ;  /* 0x00000020452e7812 */ /* 0x000fe200078efcff */
[----:B------:R2:W-:Y:S01]  /*8190*/  @P5 STG.E desc[UR20][R54.64], R80 ;  /* 0x0000005036005986 */ /* 0x0005e2000c101914 */
[----:B------:R-:W-:-:S03]  /*81a0*/  ISETP.LT.AND P5, PT, R103, UR11, !P0 ;  /* 0x0000000b67007c0c */ /* 0x000fc6000c7a1270 */
[----:B------:R-:W-:Y:S01]  /*81b0*/  @P4 STG.E desc[UR20][R56.64], R81 ;  /* 0x0000005138004986 */ /* 0x000fe2000c101914 */
[----:B------:R-:W-:Y:S02]  /*81c0*/  ISETP.LT.AND P4, PT, R101, UR11, !P0 ;  /* 0x0000000b65007c0c */ /* 0x000fe4000c781270 */
[----:B-1----:R-:W-:Y:S01]  /*81d0*/  LOP3.LUT R51, R69, 0x22, RZ, 0xfc, !PT ;  /* 0x0000002245337812 */ /* 0x002fe200078efcff */
[----:B------:R-:W-:Y:S01]  /*81e0*/  @P2 STG.E desc[UR20][R58.64], R82 ;  /* 0x000000523a002986 */ /* 0x000fe2000c101914 */
[----:B------:R-:W-:Y:S02]  /*81f0*/  ISETP.LT.AND P2, PT, R99, UR11, !P0 ;  /* 0x0000000b63007c0c */ /* 0x000fe4000c741270 */
[C---:B---3--:R-:W-:Y:S01]  /*8200*/  LOP3.LUT R52, R69.reuse, 0x24, RZ, 0xfc, !PT ;  /* 0x0000002445347812 */ /* 0x048fe200078efcff */
[----:B------:R-:W-:Y:S01]  /*8210*/  @P3 STG.E desc[UR20][R90.64], R83 ;  /* 0x000000535a003986 */ /* 0x000fe2000c101914 */
[----:B------:R-:W-:Y:S01]  /*8220*/  ISETP.LT.AND P3, PT, R46, UR11, !P0 ;  /* 0x0000000b2e007c0c */ /* 0x000fe2000c761270 */
[----:B--2---:R-:W-:Y:S01]  /*8230*/  IMAD R55, R2, 0x2, R45 ;  /* 0x0000000202377824 */ /* 0x004fe200078e022d */
[----:B------:R-:W-:Y:S01]  /*8240*/  LOP3.LUT R53, R69, 0x26, RZ, 0xfc, !PT ;  /* 0x0000002645357812 */ /* 0x000fe200078efcff */
[----:B------:R-:W-:Y:S01]  /*8250*/  @P1 STG.E desc[UR20][R92.64], R84 ;  /* 0x000000545c001986 */ /* 0x000fe2000c101914 */
[----:B------:R-:W-:-:S02]  /*8260*/  ISETP.LT.AND P1, PT, R97, UR11, !P0 ;  /* 0x0000000b61007c0c */ /* 0x000fc4000c721270 */
[----:B------:R-:W-:Y:S01]  /*8270*/  LOP3.LUT R54, R69, 0x28, RZ, 0xfc, !PT ;  /* 0x0000002845367812 */ /* 0x000fe200078efcff */
[----:B------:R-:W-:Y:S01]  /*8280*/  @P6 STG.E desc[UR20][R94.64], R85 ;  /* 0x000000555e006986 */ /* 0x000fe2000c101914 */
[----:B------:R-:W-:-:S03]  /*8290*/  ISETP.LT.AND P6, PT, R53, UR11, !P0 ;  /* 0x0000000b35007c0c */ /* 0x000fc6000c7c1270 */
[----:B------:R-:W-:Y:S01]  /*82a0*/  @P5 STG.E desc[UR20][R60.64], R86 ;  /* 0x000000563c005986 */ /* 0x000fe2000c101914 */
[----:B------:R-:W-:-:S03]  /*82b0*/  LEA R46, P5, R47, R44, 0x2 ;  /* 0x0000002c2f2e7211 */ /* 0x000fc600078a10ff */
[----:B------:R-:W-:Y:S01]  /*82c0*/  @P4 STG.E desc[UR20][R62.64], R87 ;  /* 0x000000573e004986 */ /* 0x000fe2000c101914 */
[----:B------:R-:W-:Y:S02]  /*82d0*/  LEA.HI.X.SX32 R47, R47, R3, 0x2, P5 ;  /* 0x000000032f2f7211 */ /* 0x000fe400028f16ff */
[----:B------:R-:W-:Y:S01]  /*82e0*/  ISETP.LT.AND P5, PT, R71, UR11, !P0 ;  /* 0x0000000b47007c0c */ /* 0x000fe2000c7a1270 */
[----:B----4-:R-:W-:Y:S01]  /*82f0*/  @P2 STG.E desc[UR20][R64.64], R72 ;  /* 0x0000004840002986 */ /* 0x010fe2000c101914 */
[C---:B------:R-:W-:Y:S01]  /*8300*/  ISETP.LT.AND P2, PT, R89.reuse, UR11, !P0 ;  /* 0x0000000b59007c0c */ /* 0x040fe2000c741270 */
[-C--:B------:R-:W-:Y:S02]  /*8310*/  IMAD R89, R89, R2.reuse, RZ ;  /* 0x0000000259597224 */ /* 0x080fe400078e02ff */
[----:B------:R-:W-:Y:S01]  /*8320*/  IMAD R71, R71, R2, RZ ;  /* 0x0000000247477224 */ /* 0x000fe200078e02ff */
[----:B------:R1:W-:Y:S02]  /*8330*/  @P1 STG.E desc[UR20][R46.64], R73 ;  /* 0x000000492e001986 */ /* 0x0003e4000c101914 */
[----:B------:R-:W-:-:S02]  /*8340*/  LEA R48, P1, R89, R44, 0x2 ;  /* 0x0000002c59307211 */ /* 0x000fc400078210ff */
[-C--:B------:R-:W-:Y:S02]  /*8350*/  LEA R50, P4, R71, R44.reuse, 0x2 ;  /* 0x0000002c47327211 */ /* 0x080fe400078810ff */
[-C--:B------:R-:W-:Y:S02]  /*8360*/  LEA.HI.X.SX32 R49, R89, R3.reuse, 0x2, P1 ;  /* 0x0000000359317211 */ /* 0x080fe400008f16ff */
[----:B------:R-:W-:Y:S02]  /*8370*/  ISETP.LT.AND P1, PT, R51, UR11, !P0 ;  /* 0x0000000b33007c0c */ /* 0x000fe4000c721270 */
[----:B------:R-:W-:Y:S01]  /*8380*/  LEA.HI.X.SX32 R51, R71, R3, 0x2, P4 ;  /* 0x0000000347337211 */ /* 0x000fe200020f16ff */
[----:B------:R2:W-:Y:S01]  /*8390*/  @P2 STG.E desc[UR20][R48.64], R74 ;  /* 0x0000004a30002986 */ /* 0x0005e2000c101914 */
[----:B------:R-:W-:Y:S02]  /*83a0*/  ISETP.LT.AND P4, PT, R52, UR11, !P0 ;  /* 0x0000000b34007c0c */ /* 0x000fe4000c781270 */
[-C--:B-1----:R-:W-:Y:S01]  /*83b0*/  LEA R46, P2, R45, R44.reuse, 0x2 ;  /* 0x0000002c2d2e7211 */ /* 0x082fe200078410ff */
[----:B------:R1:W-:Y:S01]  /*83c0*/  @P5 STG.E desc[UR20][R50.64], R75 ;  /* 0x0000004b32005986 */ /* 0x0003e2000c101914 */
[----:B------:R-:W-:-:S02]  /*83d0*/  LEA R52, P5, R55, R44, 0x2 ;  /* 0x0000002c37347211 */ /* 0x000fc400078a10ff */
[-C--:B------:R-:W-:Y:S02]  /*83e0*/  LEA.HI.X.SX32 R47, R45, R3.reuse, 0x2, P2 ;  /* 0x000000032d2f7211 */ /* 0x080fe400010f16ff */
[----:B------:R-:W-:Y:S01]  /*83f0*/  LEA.HI.X.SX32 R53, R55, R3, 0x2, P5 ;  /* 0x0000000337357211 */ /* 0x000fe200028f16ff */
[----:B------:R-:W-:Y:S01]  /*8400*/  IMAD R55, R2, 0x2, R55 ;  /* 0x0000000202377824 */ /* 0x000fe200078e0237 */
[----:B------:R-:W-:Y:S01]  /*8410*/  ISETP.LT.AND P2, PT, R54, UR11, !P0 ;  /* 0x0000000b36007c0c */ /* 0x000fe2000c741270 */
[----:B-----5:R3:W-:Y:S01]  /*8420*/  @P3 STG.E desc[UR20][R46.64], R40 ;  /* 0x000000282e003986 */ /* 0x0207e2000c101914 */
[----:B------:R-:W-:Y:S01]  /*8430*/  LOP3.LUT R54, R69, 0x2c, RZ, 0xfc, !PT ;  /* 0x0000002c45367812 */ /* 0x000fe200078efcff */
[----:B------:R-:W-:Y:S02]  /*8440*/  IMAD R45, R2, 0x2, R55 ;  /* 0x00000002022d7824 */ /* 0x000fe400078e0237 */
[----:B------:R4:W-:Y:S01]  /*8450*/  @P1 STG.E desc[UR20][R52.64], R41 ;  /* 0x0000002934001986 */ /* 0x0009e2000c101914 */
[----:B--2---:R-:W-:-:S02]  /*8460*/  LEA R48, P1, R55, R44, 0x2 ;  /* 0x0000002c37307211 */ /* 0x004fc400078210ff */
[----:B-1----:R-:W-:Y:S02]  /*8470*/  LOP3.LUT R51, R69, 0x2a, RZ, 0xfc, !PT ;  /* 0x0000002a45337812 */ /* 0x002fe400078efcff */
[----:B------:R-:W-:Y:S02]  /*8480*/  LEA R50, P3, R45, R44, 0x2 ;  /* 0x0000002c2d327211 */ /* 0x000fe400078610ff */
[-C--:B------:R-:W-:Y:S01]  /*8490*/  LEA.HI.X.SX32 R49, R55, R3.reuse, 0x2, P1 ;  /* 0x0000000337317211 */ /* 0x080fe200008f16ff */
[C---:B------:R-:W-:Y:S01]  /*84a0*/  IMAD R55, R2.reuse, 0x2, R45 ;  /* 0x0000000202377824 */ /* 0x040fe200078e022d */
[----:B------:R-:W-:Y:S02]  /*84b0*/  ISETP.LT.AND P5, PT, R51, UR11, !P0 ;  /* 0x0000000b33007c0c */ /* 0x000fe4000c7a1270 */
[----:B------:R-:W-:Y:S01]  /*84c0*/  LEA.HI.X.SX32 R51, R45, R3, 0x2, P3 ;  /* 0x000000032d337211 */ /* 0x000fe200018f16ff */
[----:B------:R-:W-:Y:S01]  /*84d0*/  IMAD R45, R2, 0x2, R55 ;  /* 0x00000002022d7824 */ /* 0x000fe200078e0237 */
[----:B------:R1:W-:Y:S01]  /*84e0*/  @P4 STG.E desc[UR20][R48.64], R42 ;  /* 0x0000002a30004986 */ /* 0x0003e2000c101914 */
[----:B---3--:R-:W-:-:S02]  /*84f0*/  LOP3.LUT R47, R69, 0x2e, RZ, 0xfc, !PT ;  /* 0x0000002e452f7812 */ /* 0x008fc400078efcff */
[-C--:B------:R-:W-:Y:S01]  /*8500*/  LEA R40, P3, R55, R44.reuse, 0x2 ;  /* 0x0000002c37287211 */ /* 0x080fe200078610ff */
[----:B------:R2:W-:Y:S01]  /*8510*/  @P6 STG.E desc[UR20][R50.64], R43 ;  /* 0x0000002b32006986 */ /* 0x0005e2000c101914 */
[-C--:B------:R-:W-:Y:S02]  /*8520*/  LEA R46, P6, R45, R44.reuse, 0x2 ;  /* 0x0000002c2d2e7211 */ /* 0x080fe400078c10ff */
[----:B------:R-:W-:Y:S02]  /*8530*/  ISETP.LT.AND P4, PT, R47, UR11, !P0 ;  /* 0x0000000b2f007c0c */ /* 0x000fe4000c781270 */
[-C--:B----4-:R-:W-:Y:S02]  /*8540*/  LEA.HI.X.SX32 R41, R55, R3.reuse, 0x2, P3 ;  /* 0x0000000337297211 */ /* 0x090fe400018f16ff */
[----:B------:R-:W-:Y:S01]  /*8550*/  LEA.HI.X.SX32 R47, R45, R3, 0x2, P6 ;  /* 0x000000032d2f7211 */ /* 0x000fe200030f16ff */
[----:B------:R-:W-:Y:S01]  /*8560*/  IMAD R45, R2, 0x2, R45 ;  /* 0x00000002022d7824 */ /* 0x000fe200078e022d */
[----:B------:R-:W-:Y:S01]  /*8570*/  LOP3.LUT R52, R69, 0x30, RZ, 0xfc, !PT ;  /* 0x0000003045347812 */ /* 0x000fe200078efcff */
[----:B------:R-:W-:Y:S01]  /*8580*/  @P2 STG.E desc[UR20][R40.64], R36 ;  /* 0x0000002428002986 */ /* 0x000fe2000c101914 */
[----:B------:R-:W-:Y:S01]  /*8590*/  ISETP.LT.AND P1, PT, R54, UR11, !P0 ;  /* 0x0000000b36007c0c */ /* 0x000fe2000c721270 */
[----:B-1----:R-:W-:Y:S01]  /*85a0*/  IMAD R49, R2, 0x2, R45 ;  /* 0x0000000202317824 */ /* 0x002fe200078e022d */
[----:B------:R-:W-:Y:S01]  /*85b0*/  LEA R42, P2, R45, R44, 0x2 ;  /* 0x0000002c2d2a7211 */ /* 0x000fe200078410ff */
[----:B------:R1:W-:Y:S01]  /*85c0*/  @P5 STG.E desc[UR20][R46.64], R37 ;  /* 0x000000252e005986 */ /* 0x0003e2000c101914 */
[----:B------:R-:W-:-:S02]  /*85d0*/  ISETP.LT.AND P3, PT, R52, UR11, !P0 ;  /* 0x0000000b34007c0c */ /* 0x000fc4000c761270 */
[-C--:B--2---:R-:W-:Y:S01]  /*85e0*/  LEA.HI.X.SX32 R43, R45, R3.reuse, 0x2, P2 ;  /* 0x000000032d2b7211 */ /* 0x084fe200010f16ff */
[C---:B------:R-:W-:Y:S01]  /*85f0*/  IMAD R45, R2.reuse, 0x2, R49 ;  /* 0x00000002022d7824 */ /* 0x040fe200078e0231 */
[----:B------:R-:W2:Y:S01]  /*8600*/  LDS.128 R52, [R0] ;  /* 0x0000000000347984 */ /* 0x000ea20000000c00 */
[----:B------:R-:W-:Y:S02]  /*8610*/  LEA R48, P6, R49, R44, 0x2 ;  /* 0x0000002c31307211 */ /* 0x000fe400078c10ff */
[----:B------:R-:W-:Y:S02]  /*8620*/  LOP3.LUT R51, R69, 0x32, RZ, 0xfc, !PT ;  /* 0x0000003245337812 */ /* 0x000fe400078efcff */
[----:B------:R-:W-:Y:S01]  /*8630*/  LEA.HI.X.SX32 R49, R49, R3, 0x2, P6 ;  /* 0x0000000331317211 */ /* 0x000fe200030f16ff */
[----:B------:R3:W-:Y:S01]  /*8640*/  @P1 STG.E desc[UR20][R42.64], R38 ;  /* 0x000000262a001986 */ /* 0x0007e2000c101914 */
[----:B-1----:R-:W-:Y:S01]  /*8650*/  IMAD R47, R2, 0x2, R45 ;  /* 0x00000002022f7824 */ /* 0x002fe200078e022d */
[----:B------:R-:W-:-:S02]  /*8660*/  ISETP.LT.AND P5, PT, R51, UR11, !P0 ;  /* 0x0000000b33007c0c */ /* 0x000fc4000c7a1270 */
[----:B------:R-:W-:Y:S01]  /*8670*/  LOP3.LUT R41, R69, 0x36, RZ, 0xfc, !PT ;  /* 0x0000003645297812 */ /* 0x000fe200078efcff */
[----:B------:R1:W-:Y:S01]  /*8680*/  @P4 STG.E desc[UR20][R48.64], R39 ;  /* 0x0000002730004986 */ /* 0x0003e2000c101914 */
[-C--:B------:R-:W-:Y:S02]  /*8690*/  LEA R40, P6, R47, R44.reuse, 0x2 ;  /* 0x0000002c2f287211 */ /* 0x080fe400078c10ff */
[----:B------:R-:W-:Y:S02]  /*86a0*/  LEA R36, P1, R45, R44, 0x2 ;  /* 0x0000002c2d247211 */ /* 0x000fe400078210ff */
[----:B------:R-:W-:Y:S02]  /*86b0*/  ISETP.LT.AND P4, PT, R41, UR11, !P0 ;  /* 0x0000000b29007c0c */ /* 0x000fe4000c781270 */
[----:B------:R-:W-:Y:S02]  /*86c0*/  LOP3.LUT R50, R69, 0x34, RZ, 0xfc, !PT ;  /* 0x0000003445327812 */ /* 0x000fe400078efcff */
[-C--:B------:R-:W-:Y:S01]  /*86d0*/  LEA.HI.X.SX32 R41, R47, R3.reuse, 0x2, P6 ;  /* 0x000000032f297211 */ /* 0x080fe200030f16ff */
[----:B------:R-:W-:Y:S01]  /*86e0*/  IMAD R47, R2, 0x2, R47 ;  /* 0x00000002022f7824 */ /* 0x000fe200078e022f */
[----:B------:R-:W-:-:S02]  /*86f0*/  LEA.HI.X.SX32 R37, R45, R3, 0x2, P1 ;  /* 0x000000032d257211 */ /* 0x000fc400008f16ff */
[----:B------:R-:W-:Y:S01]  /*8700*/  ISETP.LT.AND P2, PT, R50, UR11, !P0 ;  /* 0x0000000b32007c0c */ /* 0x000fe2000c741270 */
[C---:B---3--:R-:W-:Y:S01]  /*8710*/  IMAD R43, R2.reuse, 0x2, R47 ;  /* 0x00000002022b7824 */ /* 0x048fe200078e022f */
[----:B------:R-:W-:Y:S01]  /*8720*/  LOP3.LUT R45, R69, 0x3a, RZ, 0xfc, !PT ;  /* 0x0000003a452d7812 */ /* 0x000fe200078efcff */
[----:B------:R3:W-:Y:S01]  /*8730*/  @P3 STG.E desc[UR20][R36.64], R32 ;  /* 0x0000002024003986 */ /* 0x0007e2000c101914 */
[-C--:B------:R-:W-:Y:S02]  /*8740*/  LEA R38, P3, R47, R44.reuse, 0x2 ;  /* 0x0000002c2f267211 */ /* 0x080fe400078610ff */
[----:B------:R-:W-:Y:S01]  /*8750*/  LOP3.LUT R46, R69, 0x38, RZ, 0xfc, !PT ;  /* 0x00000038452e7812 */ /* 0x000fe200078efcff */
[----:B------:R4:W-:Y:S01]  /*8760*/  @P5 STG.E desc[UR20][R40.64], R33 ;  /* 0x0000002128005986 */ /* 0x0009e2000c101914 */
[----:B------:R-:W-:Y:S01]  /*8770*/  ISETP.LT.AND P5, PT, R45, UR11, !P0 ;  /* 0x0000000b2d007c0c */ /* 0x000fe2000c7a1270 */
[----:B------:R-:W-:Y:S01]  /*8780*/  IMAD R45, R2, 0x2, R43 ;  /* 0x00000002022d7824 */ /* 0x000fe200078e022b */
[----:B------:R-:W-:-:S02]  /*8790*/  LEA R42, P6, R43, R44, 0x2 ;  /* 0x0000002c2b2a7211 */ /* 0x000fc400078c10ff */
[-C--:B-1----:R-:W-:Y:S02]  /*87a0*/  LEA.HI.X.SX32 R39, R47, R3.reuse, 0x2, P3 ;  /* 0x000000032f277211 */ /* 0x082fe400018f16ff */
[----:B------:R-:W-:Y:S02]  /*87b0*/  ISETP.LT.AND P1, PT, R46, UR11, !P0 ;  /* 0x0000000b2e007c0c */ /* 0x000fe4000c721270 */
[----:B------:R-:W-:Y:S01]  /*87c0*/  LEA.HI.X.SX32 R43, R43, R3, 0x2, P6 ;  /* 0x000000032b2b7211 */ /* 0x000fe200030f16ff */
[----:B------:R1:W-:Y:S01]  /*87d0*/  @P2 STG.E desc[UR20][R38.64], R34 ;  /* 0x0000002226002986 */ /* 0x0003e2000c101914 */
[----:B---3--:R-:W-:Y:S01]  /*87e0*/  LOP3.LUT R37, R69, 0x3e, RZ, 0xfc, !PT ;  /* 0x0000003e45257812 */ /* 0x008fe200078efcff */
[----:B----4-:R-:W-:Y:S01]  /*87f0*/  IMAD R41, R2, 0x2, R45 ;  /* 0x0000000202297824 */ /* 0x010fe200078e022d */
[----:B------:R-:W-:Y:S01]  /*8800*/  LEA R32, P2, R45, R44, 0x2 ;  /* 0x0000002c2d207211 */ /* 0x000fe200078410ff */
[----:B------:R3:W-:Y:S01]  /*8810*/  @P4 STG.E desc[UR20][R42.64], R35 ;  /* 0x000000232a004986 */ /* 0x0007e2000c101914 */
[----:B------:R-:W-:-:S02]  /*8820*/  ISETP.LT.AND P4, PT, R37, UR11, !P0 ;  /* 0x0000000b25007c0c */ /* 0x000fc4000c781270 */
[-C--:B------:R-:W-:Y:S02]  /*8830*/  LEA R36, P6, R41, R44.reuse, 0x2 ;  /* 0x0000002c29247211 */ /* 0x080fe400078c10ff */
[-C--:B------:R-:W-:Y:S02]  /*8840*/  LEA.HI.X.SX32 R33, R45, R3.reuse, 0x2, P2 ;  /* 0x000000032d217211 */ /* 0x080fe400010f16ff */
[----:B------:R-:W-:Y:S01]  /*8850*/  LEA.HI.X.SX32 R37, R41, R3, 0x2, P6 ;  /* 0x0000000329257211 */ /* 0x000fe200030f16ff */
[C---:B------:R-:W-:Y:S01]  /*8860*/  IMAD R41, R2.reuse, 0x2, R41 ;  /* 0x0000000202297824 */ /* 0x040fe200078e0229 */
[C---:B------:R-:W-:Y:S01]  /*8870*/  LOP3.LUT R46, R69.reuse, 0x3c, RZ, 0xfc, !PT ;  /* 0x0000003c452e7812 */ /* 0x040fe200078efcff */
[----:B--2---:R-:W-:Y:S01]  /*8880*/  @P1 STG.E desc[UR20][R32.64], R52 ;  /* 0x0000003420001986 */ /* 0x004fe2000c101914 */
[----:B------:R-:W-:Y:S01]  /*8890*/  LOP3.LUT R40, R69, 0x40, RZ, 0xfc, !PT ;  /* 0x0000004045287812 */ /* 0x000fe200078efcff */
[----:B-1----:R-:W-:Y:S01]  /*88a0*/  IMAD R39, R2, 0x2, R41 ;  /* 0x0000000202277824 */ /* 0x002fe200078e0229 */
[----:B------:R-:W-:Y:S01]  /*88b0*/  LEA R34, P1, R41, R44, 0x2 ;  /* 0x0000002c29227211 */ /* 0x000fe200078210ff */
[----:B------:R1:W-:Y:S01]  /*88c0*/  @P5 STG.E desc[UR20][R36.64], R53 ;  /* 0x0000003524005986 */ /* 0x0003e2000c101914 */
[----:B------:R-:W-:-:S02]  /*88d0*/  ISETP.LT.AND P3, PT, R46, UR11, !P0 ;  /* 0x0000000b2e007c0c */ /* 0x000fc4000c761270 */
[-C--:B---3--:R-:W-:Y:S01]  /*88e0*/  LEA.HI.X.SX32 R35, R41, R3.reuse, 0x2, P1 ;  /* 0x0000000329237211 */ /* 0x088fe200008f16ff */
[C---:B------:R-:W-:Y:S01]  /*88f0*/  IMAD R41, R2.reuse, 0x2, R39 ;  /* 0x0000000202297824 */ /* 0x040fe200078e0227 */
[----:B------:R-:W-:Y:S02]  /*8900*/  LEA R38, P6, R39, R44, 0x2 ;  /* 0x0000002c27267211 */ /* 0x000fe400078c10ff */
[----:B------:R-:W-:Y:S01]  /*8910*/  LOP3.LUT R42, R69, 0x42, RZ, 0xfc, !PT ;  /* 0x00000042452a7812 */ /* 0x000fe200078efcff */
[----:B------:R-:W-:Y:S01]  /*8920*/  IMAD R43, R2, 0x2, R41 ;  /* 0x00000002022b7824 */ /* 0x000fe200078e0229 */
[----:B------:R-:W-:Y:S02]  /*8930*/  ISETP.LT.AND P2, PT, R40, UR11, !P0 ;  /* 0x0000000b28007c0c */ /* 0x000fe4000c741270 */
[----:B------:R-:W-:Y:S02]  /*8940*/  LEA.HI.X.SX32 R39, R39, R3, 0x2, P6 ;  /* 0x0000000327277211 */ /* 0x000fe400030f16ff */
[----:B------:R-:W-:Y:S01]  /*8950*/  ISETP.LT.AND P5, PT, R42, UR11, !P0 ;  /* 0x0000000b2a007c0c */ /* 0x000fe2000c7a1270 */
[----:B------:R-:W-:Y:S01]  /*8960*/  @P3 STG.E desc[UR20][R34.64], R54 ;  /* 0x0000003622003986 */ /* 0x000fe2000c101914 */
[----:B-1----:R-:W-:-:S02]  /*8970*/  LOP3.LUT R37, R69, 0x46, RZ, 0xfc, !PT ;  /* 0x0000004645257812 */ /* 0x002fc400078efcff */
[-C--:B------:R-:W-:Y:S01]  /*8980*/  LEA R36, P6, R43, R44.reuse, 0x2 ;  /* 0x0000002c2b247211 */ /* 0x080fe200078c10ff */
[----:B------:R1:W-:Y:S01]  /*8990*/  @P4 STG.E desc[UR20][R38.64], R55 ;  /* 0x0000003726004986 */ /* 0x0003e2000c101914 */
[----:B------:R-:W-:Y:S02]  /*89a0*/  LEA R32, P3, R41, R44, 0x2 ;  /* 0x0000002c29207211 */ /* 0x000fe400078610ff */
[----:B------:R-:W-:Y:S02]  /*89b0*/  ISETP.LT.AND P4, PT, R37, UR11, !P0 ;  /* 0x0000000b25007c0c */ /* 0x000fe4000c781270 */
[----:B------:R-:W-:Y:S02]  /*89c0*/  LOP3.LUT R40, R69, 0x44, RZ, 0xfc, !PT ;  /* 0x0000004445287812 */ /* 0x000fe400078efcff */
[-C--:B------:R-:W-:Y:S01]  /*89d0*/  LEA.HI.X.SX32 R37, R43, R3.reuse, 0x2, P6 ;  /* 0x000000032b257211 */ /* 0x080fe200030f16ff */
[----:B------:R-:W-:Y:S01]  /*89e0*/  IMAD R43, R2, 0x2, R43 ;  /* 0x00000002022b7824 */ /* 0x000fe200078e022b */
[----:B------:R-:W-:-:S02]  /*89f0*/  LEA.HI.X.SX32 R33, R41, R3, 0x2, P3 ;  /* 0x0000000329217211 */ /* 0x000fc400018f16ff */
[----:B------:R-:W-:Y:S01]  /*8a00*/  ISETP.LT.AND P1, PT, R40, UR11, !P0 ;  /* 0x0000000b28007c0c */ /* 0x000fe2000c721270 */
[C---:B-1----:R-:W-:Y:S01]  /*8a10*/  IMAD R39, R2.reuse, 0x2, R43 ;  /* 0x0000000202277824 */ /* 0x042fe200078e022b */
        /* <DEDUP_REMOVED lines=8> */
[-C--:B------:R-:W-:Y:S02]  /*8aa0*/  LEA.HI.X.SX32 R35, R43, R3.reuse, 0x2, P2 ;  /* 0x000000032b237211 */ /* 0x080fe400010f16ff */
[----:B------:R-:W-:Y:S02]  /*8ab0*/  ISETP.LT.AND P3, PT, R40, UR11, !P0 ;  /* 0x0000000b28007c0c */ /* 0x000fe4000c761270 */
[----:B------:R-:W-:Y:S01]  /*8ac0*/  LEA.HI.X.SX32 R39, R39, R3, 0x2, P6 ;  /* 0x0000000327277211 */ /* 0x000fe200030f16ff */
[----:B------:R3:W-:Y:S01]  /*8ad0*/  @P1 STG.E desc[UR20][R34.64], R6 ;  /* 0x0000000622001986 */ /* 0x0007e2000c101914 */
[----:B-1----:R-:W-:Y:S01]  /*8ae0*/  LOP3.LUT R33, R69, 0x4e, RZ, 0xfc, !PT ;  /* 0x0000004e45217812 */ /* 0x002fe200078efcff */
[----:B--2---:R-:W-:Y:S01]  /*8af0*/  IMAD R37, R2, 0x2, R41 ;  /* 0x0000000202257824 */ /* 0x004fe200078e0229 */
        /* <DEDUP_REMOVED lines=8> */
[----:B------:R-:W-:Y:S01]  /*8b80*/  @P3 STG.E desc[UR20][R4.64], R8 ;  /* 0x0000000804003986 */ /* 0x000fe2000c101914 */
[----:B------:R-:W-:Y:S01]  /*8b90*/  LOP3.LUT R36, R69, 0x50, RZ, 0xfc, !PT ;  /* 0x0000005045247812 */ /* 0x000fe200078efcff */
[----:B---3--:R-:W-:Y:S01]  /*8ba0*/  IMAD R35, R2, 0x2, R37 ;  /* 0x0000000202237824 */ /* 0x008fe200078e0225 */
[----:B------:R-:W-:Y:S01]  /*8bb0*/  ISETP.LT.AND P2, PT, R40, UR11, !P0 ;  /* 0x0000000b28007c0c */ /* 0x000fe2000c741270 */
[----:B------:R2:W-:Y:S01]  /*8bc0*/  @P5 STG.E desc[UR20][R32.64], R9 ;  /* 0x0000000920005986 */ /* 0x0005e2000c101914 */
[----:B------:R-:W-:-:S02]  /*8bd0*/  LEA R6, P3, R37, R44, 0x2 ;  /* 0x0000002c25067211 */ /* 0x000fc400078610ff */
[----:B------:R-:W-:Y:S02]  /*8be0*/  LEA R34, P6, R35, R44, 0x2 ;  /* 0x0000002c23227211 */ /* 0x000fe400078c10ff */
[-C--:B-1----:R-:W-:Y:S01]  /*8bf0*/  LEA.HI.X.SX32 R7, R37, R3.reuse, 0x2, P3 ;  /* 0x0000000325077211 */ /* 0x082fe200018f16ff */
[----:B------:R-:W-:Y:S01]  /*8c00*/  IMAD R37, R2, 0x2, R35 ;  /* 0x0000000202257824 */ /* 0x000fe200078e0223 */
[----:B------:R-:W-:Y:S02]  /*8c10*/  ISETP.LT.AND P1, PT, R36, UR11, !P0 ;  /* 0x0000000b24007c0c */ /* 0x000fe4000c721270 */
[----:B------:R-:W-:Y:S02]  /*8c20*/  LEA.HI.X.SX32 R35, R35, R3, 0x2, P6 ;  /* 0x0000000323237211 */ /* 0x000fe400030f16ff */
[C---:B------:R-:W-:Y:S01]  /*8c30*/  LOP3.LUT R38, R69.reuse, 0x52, RZ, 0xfc, !PT ;  /* 0x0000005245267812 */ /* 0x040fe200078efcff */
[----:B--2---:R-:W-:Y:S01]  /*8c40*/  IMAD R33, R2, 0x2, R37 ;  /* 0x0000000202217824 */ /* 0x004fe200078e0225 */
[----:B------:R-:W-:Y:S01]  /*8c50*/  @P2 STG.E desc[UR20][R6.64], R10 ;  /* 0x0000000a06002986 */ /* 0x000fe2000c101914 */
[----:B------:R-:W-:-:S02]  /*8c60*/  LOP3.LUT R9, R69, 0x56, RZ, 0xfc, !PT ;  /* 0x0000005645097812 */ /* 0x000fc400078efcff */
[-C--:B------:R-:W-:Y:S01]  /*8c70*/  LEA R4, P2, R37, R44.reuse, 0x2 ;  /* 0x0000002c25047211 */ /* 0x080fe200078410ff */
[----:B------:R1:W-:Y:S01]  /*8c80*/  @P4 STG.E desc[UR20][R34.64], R11 ;  /* 0x0000000b22004986 */ /* 0x0003e2000c101914 */
[-C--:B------:R-:W-:Y:S02]  /*8c90*/  LEA R8, P6, R33, R44.reuse, 0x2 ;  /* 0x0000002c21087211 */ /* 0x080fe400078c10ff */
[----:B------:R-:W-:Y:S02]  /*8ca0*/  ISETP.LT.AND P4, PT, R9, UR11, !P0 ;  /* 0x0000000b09007c0c */ /* 0x000fe4000c781270 */
[----:B------:R-:W-:Y:S02]  /*8cb0*/  LOP3.LUT R36, R69, 0x54, RZ, 0xfc, !PT ;  /* 0x0000005445247812 */ /* 0x000fe400078efcff */
[-C--:B------:R-:W-:Y:S02]  /*8cc0*/  LEA.HI.X.SX32 R5, R37, R3.reuse, 0x2, P2 ;  /* 0x0000000325057211 */ /* 0x080fe400010f16ff */
[----:B------:R-:W-:Y:S01]  /*8cd0*/  LEA.HI.X.SX32 R9, R33, R3, 0x2, P6 ;  /* 0x0000000321097211 */ /* 0x000fe200030f16ff */
[----:B------:R-:W-:Y:S01]  /*8ce0*/  IMAD R33, R2, 0x2, R33 ;  /* 0x0000000202217824 */ /* 0x000fe200078e0221 */
[----:B------:R-:W-:Y:S01]  /*8cf0*/  ISETP.LT.AND P5, PT, R38, UR11, !P0 ;  /* 0x0000000b26007c0c */ /* 0x000fe2000c7a1270 */
[----:B------:R2:W-:Y:S01]  /*8d00*/  @P1 STG.E desc[UR20][R4.64], R12 ;  /* 0x0000000c04001986 */ /* 0x0005e2000c101914 */
[----:B------:R-:W-:Y:S01]  /*8d10*/  ISETP.LT.AND P3, PT, R36, UR11, !P0 ;  /* 0x0000000b24007c0c */ /* 0x000fe2000c761270 */
[----:B-1----:R-:W-:Y:S01]  /*8d20*/  IMAD R11, R2, 0x2, R33 ;  /* 0x00000002020b7824 */ /* 0x002fe200078e0221 */
[----:B------:R-:W-:-:S02]  /*8d30*/  LEA R6, P1, R33, R44, 0x2 ;  /* 0x0000002c21067211 */ /* 0x000fc400078210ff */
[----:B------:R-:W-:Y:S02]  /*8d40*/  LOP3.LUT R32, R69, 0x58, RZ, 0xfc, !PT ;  /* 0x0000005845207812 */ /* 0x000fe400078efcff */
[-C--:B------:R-:W-:Y:S02]  /*8d50*/  LEA R10, P6, R11, R44.reuse, 0x2 ;  /* 0x0000002c0b0a7211 */ /* 0x080fe400078c10ff */
[-C--:B------:R-:W-:Y:S01]  /*8d60*/  LEA.HI.X.SX32 R7, R33, R3.reuse, 0x2, P1 ;  /* 0x0000000321077211 */ /* 0x080fe200008f16ff */
[----:B------:R-:W-:Y:S01]  /*8d70*/  IMAD R33, R2, 0x2, R11 ;  /* 0x0000000202217824 */ /* 0x000fe200078e020b */
[----:B------:R-:W-:Y:S01]  /*8d80*/  LEA.HI.X.SX32 R11, R11, R3, 0x2, P6 ;  /* 0x000000030b0b7211 */ /* 0x000fe200030f16ff */
[----:B------:R1:W-:Y:S01]  /*8d90*/  @P5 STG.E desc[UR20][R8.64], R13 ;  /* 0x0000000d08005986 */ /* 0x0003e2000c101914 */
[----:B------:R-:W-:Y:S02]  /*8da0*/  ISETP.LT.AND P2, PT, R32, UR11, !P0 ;  /* 0x0000000b20007c0c */ /* 0x000fe4000c741270 */
[----:B------:R-:W-:Y:S01]  /*8db0*/  LOP3.LUT R34, R69, 0x5a, RZ, 0xfc, !PT ;  /* 0x0000005a45227812 */ /* 0x000fe200078efcff */
[----:B------:R3:W-:Y:S01]  /*8dc0*/  @P3 STG.E desc[UR20][R6.64], R14 ;  /* 0x0000000e06003986 */ /* 0x0007e2000c101914 */
[----:B--2---:R-:W-:-:S02]  /*8dd0*/  LEA R4, P3, R33, R44, 0x2 ;  /* 0x0000002c21047211 */ /* 0x004fc400078610ff */
[----:B------:R-:W-:Y:S01]  /*8de0*/  LOP3.LUT R32, R69, 0x5c, RZ, 0xfc, !PT ;  /* 0x0000005c45207812 */ /* 0x000fe200078efcff */
[----:B------:R2:W-:Y:S01]  /*8df0*/  @P4 STG.E desc[UR20][R10.64], R15 ;  /* 0x0000000f0a004986 */ /* 0x0005e2000c101914 */
[----:B------:R-:W-:Y:S02]  /*8e00*/  LEA.HI.X.SX32 R5, R33, R3, 0x2, P3 ;  /* 0x0000000321057211 */ /* 0x000fe400018f16ff */
[----:B------:R-:W-:Y:S01]  /*8e10*/  ISETP.LT.AND P5, PT, R34, UR11, !P0 ;  /* 0x0000000b22007c0c */ /* 0x000fe2000c7a1270 */
[----:B-1----:R-:W-:Y:S01]  /*8e20*/  IMAD R13, R2, 0x2, R33 ;  /* 0x00000002020d7824 */ /* 0x002fe200078e0221 */
[----:B------:R-:W-:Y:S01]  /*8e30*/  LOP3.LUT R9, R69, 0x5e, RZ, 0xfc, !PT ;  /* 0x0000005e45097812 */ /* 0x000fe200078efcff */
[----:B------:R1:W-:Y:S01]  /*8e40*/  @P2 STG.E desc[UR20][R4.64], R16 ;  /* 0x0000001004002986 */ /* 0x0003e2000c101914 */
[----:B------:R-:W-:Y:S02]  /*8e50*/  ISETP.LT.AND P1, PT, R32, UR11, !P0 ;  /* 0x0000000b20007c0c */ /* 0x000fe4000c721270 */
[----:B------:R-:W-:-:S02]  /*8e60*/  LEA R8, P4, R13, R44, 0x2 ;  /* 0x0000002c0d087211 */ /* 0x000fc400078810ff */
[----:B------:R-:W-:Y:S02]  /*8e70*/  ISETP.LT.AND P3, PT, R9, UR11, !P0 ;  /* 0x0000000b09007c0c */ /* 0x000fe4000c761270 */
[----:B------:R-:W-:Y:S01]  /*8e80*/  LEA.HI.X.SX32 R9, R13, R3, 0x2, P4 ;  /* 0x000000030d097211 */ /* 0x000fe200020f16ff */
[C---:B------:R-:W-:Y:S01]  /*8e90*/  IMAD R13, R2.reuse, 0x2, R13 ;  /* 0x00000002020d7824 */ /* 0x040fe200078e020d */
[C---:B------:R-:W-:Y:S02]  /*8ea0*/  LOP3.LUT R12, R69.reuse, 0x60, RZ, 0xfc, !PT ;  /* 0x00000060450c7812 */ /* 0x040fe400078efcff */
[----:B---3--:R-:W-:Y:S01]  /*8eb0*/  LOP3.LUT R14, R69, 0x62, RZ, 0xfc, !PT ;  /* 0x00000062450e7812 */ /* 0x008fe200078efcff */
[----:B--2---:R-:W-:Y:S01]  /*8ec0*/  IMAD R11, R2, 0x2, R13 ;  /* 0x00000002020b7824 */ /* 0x004fe200078e020d */
[----:B------:R-:W-:Y:S01]  /*8ed0*/  LEA R6, P2, R13, R44, 0x2 ;  /* 0x0000002c0d067211 */ /* 0x000fe200078410ff */
[----:B------:R2:W-:Y:S01]  /*8ee0*/  @P5 STG.E desc[UR20][R8.64], R17 ;  /* 0x0000001108005986 */ /* 0x0005e2000c101914 */
[----:B------:R-:W-:-:S02]  /*8ef0*/  ISETP.LT.AND P4, PT, R12, UR11, !P0 ;  /* 0x0000000b0c007c0c */ /* 0x000fc4000c781270 */
[-C--:B------:R-:W-:Y:S01]  /*8f00*/  LEA.HI.X.SX32 R7, R13, R3.reuse, 0x2, P2 ;  /* 0x000000030d077211 */ /* 0x080fe200010f16ff */
[----:B------:R-:W-:Y:S01]  /*8f10*/  IMAD R13, R2, 0x2, R11 ;  /* 0x00000002020d7824 */ /* 0x000fe200078e020b */
[CC--:B------:R-:W-:Y:S02]  /*8f20*/  LEA R10, P6, R11.reuse, R44.reuse, 0x2 ;  /* 0x0000002c0b0a7211 */ /* 0x0c0fe400078c10ff */
[----:B------:R-:W-:Y:S01]  /*8f30*/  ISETP.LT.AND P5, PT, R14, UR11, !P0 ;  /* 0x0000000b0e007c0c */ /* 0x000fe2000c7a1270 */
[----:B------:R-:W-:Y:S01]  /*8f40*/  IMAD R15, R2, 0x2, R13 ;  /* 0x00000002020f7824 */ /* 0x000fe200078e020d */
[----:B------:R-:W-:Y:S01]  /*8f50*/  LEA.HI.X.SX32 R11, R11, R3, 0x2, P6 ;  /* 0x000000030b0b7211 */ /* 0x000fe200030f16ff */
[----:B------:R-:W-:Y:S01]  /*8f60*/  @P1 STG.E desc[UR20][R6.64], R18 ;  /* 0x0000001206001986 */ /* 0x000fe2000c101914 */
[-C--:B-1----:R-:W-:Y:S02]  /*8f70*/  LEA R4, P1, R13, R44.reuse, 0x2 ;  /* 0x0000002c0d047211 */ /* 0x082fe400078210ff */
[----:B--2---:R-:W-:Y:S01]  /*8f80*/  LOP3.LUT R9, R69, 0x66, RZ, 0xfc, !PT ;  /* 0x0000006645097812 */ /* 0x004fe200078efcff */
[----:B------:R1:W-:Y:S01]  /*8f90*/  @P3 STG.E desc[UR20][R10.64], R19 ;  /* 0x000000130a003986 */ /* 0x0003e2000c101914 */
[----:B------:R-:W-:-:S02]  /*8fa0*/  LEA R8, P6, R15, R44, 0x2 ;  /* 0x0000002c0f087211 */ /* 0x000fc400078c10ff */
[----:B------:R-:W-:Y:S02]  /*8fb0*/  ISETP.LT.AND P3, PT, R9, UR11, !P0 ;  /* 0x0000000b09007c0c */ /* 0x000fe4000c761270 */
[-C--:B------:R-:W-:Y:S01]  /*8fc0*/  LEA.HI.X.SX32 R9, R15, R3.reuse, 0x2, P6 ;  /* 0x000000030f097211 */ /* 0x080fe200030f16ff */
[C---:B------:R-:W-:Y:S01]  /*8fd0*/  IMAD R15, R2.reuse, 0x2, R15 ;  /* 0x00000002020f7824 */ /* 0x040fe200078e020f */
[----:B------:R-:W-:Y:S02]  /*8fe0*/  LEA.HI.X.SX32 R5, R13, R3, 0x2, P1 ;  /* 0x000000030d057211 */ /* 0x000fe400008f16ff */
[C---:B------:R-:W-:Y:S02]  /*8ff0*/  LOP3.LUT R12, R69.reuse, 0x64, RZ, 0xfc, !PT ;  /* 0x00000064450c7812 */ /* 0x040fe400078efcff */
[----:B------:R-:W-:Y:S01]  /*9000*/  LOP3.LUT R13, R69, 0x6a, RZ, 0xfc, !PT ;  /* 0x0000006a450d7812 */ /* 0x000fe200078efcff */
[----:B-1----:R-:W-:Y:S01]  /*9010*/  IMAD R11, R2, 0x2, R15 ;  /* 0x00000002020b7824 */ /* 0x002fe200078e020f */
[----:B------:R-:W-:Y:S01]  /*9020*/  ISETP.LT.AND P2, PT, R12, UR11, !P0 ;  /* 0x0000000b0c007c0c */ /* 0x000fe2000c741270 */
[----:B------:R1:W-:Y:S01]  /*9030*/  @P4 STG.E desc[UR20][R4.64], R20 ;  /* 0x0000001404004986 */ /* 0x0003e2000c101914 */
[----:B------:R-:W-:-:S02]  /*9040*/  LEA R6, P4, R15, R44, 0x2 ;  /* 0x0000002c0f067211 */ /* 0x000fc400078810ff */
[-C--:B------:R-:W-:Y:S01]  /*9050*/  LEA R10, P6, R11, R44.reuse, 0x2 ;  /* 0x0000002c0b0a7211 */ /* 0x080fe200078c10ff */
[----:B------:R2:W-:Y:S01]  /*9060*/  @P5 STG.E desc[UR20][R8.64], R21 ;  /* 0x0000001508005986 */ /* 0x0005e2000c101914 */
[----:B------:R-:W-:Y:S01]  /*9070*/  ISETP.LT.AND P5, PT, R13, UR11, !P0 ;  /* 0x0000000b0d007c0c */ /* 0x000fe2000c7a1270 */
[C---:B------:R-:W-:Y:S01]  /*9080*/  IMAD R13, R2.reuse, 0x2, R11 ;  /* 0x00000002020d7824 */ /* 0x040fe200078e020b */
[-C--:B------:R-:W-:Y:S02]  /*9090*/  LEA.HI.X.SX32 R7, R15, R3.reuse, 0x2, P4 ;  /* 0x000000030f077211 */ /* 0x080fe400020f16ff */
[----:B------:R-:W-:Y:S01]  /*90a0*/  LEA.HI.X.SX32 R11, R11, R3, 0x2, P6 ;  /* 0x000000030b0b7211 */ /* 0x000fe200030f16ff */
[----:B------:R-:W-:Y:S01]  /*90b0*/  IMAD R15, R2, 0x2, R13 ;  /* 0x00000002020f7824 */ /* 0x000fe200078e020d */
[----:B------:R-:W-:Y:S01]  /*90c0*/  LOP3.LUT R12, R69, 0x68, RZ, 0xfc, !PT ;  /* 0x00000068450c7812 */ /* 0x000fe200078efcff */
[----:B------:R-:W-:Y:S01]  /*90d0*/  @P2 STG.E desc[UR20][R6.64], R22 ;  /* 0x0000001606002986 */ /* 0x000fe2000c101914 */
[----:B-1----:R-:W-:-:S02]  /*90e0*/  LEA R4, P2, R13, R44, 0x2 ;  /* 0x0000002c0d047211 */ /* 0x002fc400078410ff */
[----:B------:R-:W-:Y:S01]  /*90f0*/  ISETP.LT.AND P1, PT, R12, UR11, !P0 ;  /* 0x0000000b0c007c0c */ /* 0x000fe2000c721270 */
[----:B------:R1:W-:Y:S01]  /*9100*/  @P3 STG.E desc[UR20][R10.64], R23 ;  /* 0x000000170a003986 */ /* 0x0003e2000c101914 */
[----:B--2---:R-:W-:Y:S02]  /*9110*/  LOP3.LUT R9, R69, 0x6e, RZ, 0xfc, !PT ;  /* 0x0000006e45097812 */ /* 0x004fe400078efcff */
[----:B------:R-:W-:Y:S01]  /*9120*/  LEA R8, P6, R15, R44, 0x2 ;  /* 0x0000002c0f087211 */ /* 0x000fe200078c10ff */
[----:B------:R-:W2:Y:S01]  /*9130*/  LDS.128 R20, [R0+0x800] ;  /* 0x0008000000147984 */ /* 0x000ea20000000c00 */
[----:B------:R-:W-:Y:S02]  /*9140*/  ISETP.LT.AND P3, PT, R9, UR11, !P0 ;  /* 0x0000000b09007c0c */ /* 0x000fe4000c761270 */
[-C--:B------:R-:W-:Y:S01]  /*9150*/  LEA.HI.X.SX32 R9, R15, R3.reuse, 0x2, P6 ;  /* 0x000000030f097211 */ /* 0x080fe200030f16ff */
[----:B------:R-:W-:Y:S01]  /*9160*/  IMAD R15, R2, 0x2, R15 ;  /* 0x00000002020f7824 */ /* 0x000fe200078e020f */
[----:B------:R-:W-:-:S02]  /*9170*/  LEA.HI.X.SX32 R5, R13, R3, 0x2, P2 ;  /* 0x000000030d057211 */ /* 0x000fc400010f16ff */
[C---:B------:R-:W-:Y:S01]  /*9180*/  LOP3.LUT R12, R69.reuse, 0x6c, RZ, 0xfc, !PT ;  /* 0x0000006c450c7812 */ /* 0x040fe200078efcff */
[----:B------:R-:W-:Y:S01]  /*9190*/  IMAD R13, R2, 0x2, R15 ;  /* 0x00000002020d7824 */ /* 0x000fe200078e020f */
[----:B-1----:R-:W-:Y:S01]  /*91a0*/  LOP3.LUT R11, R69, 0x74, RZ, 0xfc, !PT ;  /* 0x00000074450b7812 */ /* 0x002fe200078efcff */
[----:B------:R-:W-:Y:S01]  /*91b0*/  @P1 STG.E desc[UR20][R4.64], R28 ;  /* 0x0000001c04001986 */ /* 0x000fe2000c101914 */
[----:B------:R-:W-:Y:S02]  /*91c0*/  ISETP.LT.AND P4, PT, R12, UR11, !P0 ;  /* 0x0000000b0c007c0c */ /* 0x000fe4000c781270 */
[-C--:B------:R-:W-:Y:S01]  /*91d0*/  LEA R10, P6, R13, R44.reuse, 0x2 ;  /* 0x0000002c0d0a7211 */ /* 0x080fe200078c10ff */
[----:B------:R1:W-:Y:S01]  /*91e0*/  @P5 STG.E desc[UR20][R8.64], R29 ;  /* 0x0000001d08005986 */ /* 0x0003e2000c101914 */
[----:B------:R-:W-:Y:S02]  /*91f0*/  LOP3.LUT R12, R69, 0x70, RZ, 0xfc, !PT ;  /* 0x00000070450c7812 */ /* 0x000fe400078efcff */
[----:B------:R-:W-:-:S02]  /*9200*/  LEA R6, P1, R15, R44, 0x2 ;  /* 0x0000002c0f067211 */ /* 0x000fc400078210ff */
[----:B------:R-:W-:Y:S02]  /*9210*/  ISETP.LT.AND P5, PT, R11, UR11, !P0 ;  /* 0x0000000b0b007c0c */ /* 0x000fe4000c7a1270 */
[-C--:B------:R-:W-:Y:S01]  /*9220*/  LEA.HI.X.SX32 R11, R13, R3.reuse, 0x2, P6 ;  /* 0x000000030d0b7211 */ /* 0x080fe200030f16ff */
[----:B------:R-:W-:Y:S01]  /*9230*/  IMAD R13, R2, 0x2, R13 ;  /* 0x00000002020d7824 */ /* 0x000fe200078e020d */
[----:B------:R-:W-:Y:S02]  /*9240*/  ISETP.LT.AND P2, PT, R12, UR11, !P0 ;  /* 0x0000000b0c007c0c */ /* 0x000fe4000c741270 */
[----:B------:R-:W-:Y:S01]  /*9250*/  LOP3.LUT R12, R69, 0x72, RZ, 0xfc, !PT ;  /* 0x00000072450c7812 */ /* 0x000fe200078efcff */
[----:B-1----:R-:W-:Y:S01]  /*9260*/  IMAD R9, R2, 0x2, R13 ;  /* 0x0000000202097824 */ /* 0x002fe200078e020d */
[----:B------:R-:W-:Y:S02]  /*9270*/  LEA.HI.X.SX32 R7, R15, R3, 0x2, P1 ;  /* 0x000000030f077211 */ /* 0x000fe400008f16ff */
[----:B------:R-:W-:-:S02]  /*9280*/  ISETP.LT.AND P1, PT, R12, UR11, !P0 ;  /* 0x0000000b0c007c0c */ /* 0x000fc4000c721270 */
[-C--:B------:R-:W-:Y:S01]  /*9290*/  LEA R8, P6, R9, R44.reuse, 0x2 ;  /* 0x0000002c09087211 */ /* 0x080fe200078c10ff */
[----:B------:R1:W-:Y:S01]  /*92a0*/  @P4 STG.E desc[UR20][R6.64], R30 ;  /* 0x0000001e06004986 */ /* 0x0003e2000c101914 */
[C---:B------:R-:W-:Y:S02]  /*92b0*/  LOP3.LUT R12, R69.reuse, 0x76, RZ, 0xfc, !PT ;  /* 0x00000076450c7812 */ /* 0x040fe400078efcff */
[----:B------:R-:W-:Y:S01]  /*92c0*/  LOP3.LUT R0, R69, 0x7e, RZ, 0xfc, !PT ;  /* 0x0000007e45007812 */ /* 0x000fe200078efcff */
[----:B------:R3:W-:Y:S01]  /*92d0*/  @P3 STG.E desc[UR20][R10.64], R31 ;  /* 0x0000001f0a003986 */ /* 0x0007e2000c101914 */
[C---:B------:R-:W-:Y:S02]  /*92e0*/  LEA R4, P3, R13.reuse, R44, 0x2 ;  /* 0x0000002c0d047211 */ /* 0x040fe400078610ff */
[----:B------:R-:W-:Y:S02]  /*92f0*/  ISETP.LT.AND P4, PT, R12, UR11, !P0 ;  /* 0x0000000b0c007c0c */ /* 0x000fe4000c781270 */
[----:B------:R-:W-:-:S02]  /*9300*/  LEA.HI.X.SX32 R5, R13, R3, 0x2, P3 ;  /* 0x000000030d057211 */ /* 0x000fc400018f16ff */
[----:B------:R-:W-:Y:S01]  /*9310*/  LOP3.LUT R12, R69, 0x78, RZ, 0xfc, !PT ;  /* 0x00000078450c7812 */ /* 0x000fe200078efcff */
[C---:B-1----:R-:W-:Y:S01]  /*9320*/  IMAD R7, R2.reuse, 0x2, R9 ;  /* 0x0000000202077824 */ /* 0x042fe200078e0209 */
[----:B------:R-:W-:Y:S01]  /*9330*/  LEA.HI.X.SX32 R9, R9, R3, 0x2, P6 ;  /* 0x0000000309097211 */ /* 0x000fe200030f16ff */
[----:B------:R1:W-:Y:S01]  /*9340*/  @P2 STG.E desc[UR20][R4.64], R24 ;  /* 0x0000001804002986 */ /* 0x0003e2000c101914 */
[C---:B------:R-:W-:Y:S01]  /*9350*/  LOP3.LUT R6, R69.reuse, 0x7a, RZ, 0xfc, !PT ;  /* 0x0000007a45067812 */ /* 0x040fe200078efcff */
[----:B---3--:R-:W-:Y:S01]  /*9360*/  IMAD R11, R2, 0x2, R7 ;  /* 0x00000002020b7824 */ /* 0x008fe200078e0207 */
[----:B------:R-:W-:Y:S01]  /*9370*/  LOP3.LUT R69, R69, 0x7c, RZ, 0xfc, !PT ;  /* 0x0000007c45457812 */ /* 0x000fe200078efcff */
[----:B------:R3:W-:Y:S01]  /*9380*/  @P1 STG.E desc[UR20][R8.64], R25 ;  /* 0x0000001908001986 */ /* 0x0007e2000c101914 */
[----:B------:R-:W-:Y:S01]  /*9390*/  ISETP.LT.AND P2, PT, R6, UR11, !P0 ;  /* 0x0000000b06007c0c */ /* 0x000fe2000c741270 */
[----:B------:R-:W-:Y:S01]  /*93a0*/  IMAD R13, R2, 0x2, R11 ;  /* 0x00000002020d7824 */ /* 0x000fe200078e020b */
[----:B------:R-:W-:-:S02]  /*93b0*/  LEA R6, P6, R7, R44, 0x2 ;  /* 0x0000002c07067211 */ /* 0x000fc400078c10ff */
[-C--:B------:R-:W-:Y:S01]  /*93c0*/  LEA R10, P1, R11, R44.reuse, 0x2 ;  /* 0x0000002c0b0a7211 */ /* 0x080fe200078210ff */
[C---:B------:R-:W-:Y:S01]  /*93d0*/  IMAD R15, R2.reuse, 0x2, R13 ;  /* 0x00000002020f7824 */ /* 0x040fe200078e020d */
[-C--:B------:R-:W-:Y:S02]  /*93e0*/  LEA.HI.X.SX32 R7, R7, R3.reuse, 0x2, P6 ;  /* 0x0000000307077211 */ /* 0x080fe400030f16ff */
[-C--:B------:R-:W-:Y:S01]  /*93f0*/  LEA.HI.X.SX32 R11, R11, R3.reuse, 0x2, P1 ;  /* 0x000000030b0b7211 */ /* 0x080fe200008f16ff */
[C---:B------:R-:W-:Y:S01]  /*9400*/  IMAD R17, R2.reuse, 0x2, R15 ;  /* 0x0000000202117824 */ /* 0x040fe200078e020f */
[-C--:B-1----:R-:W-:Y:S01]  /*9410*/  LEA R4, P6, R13, R44.reuse, 0x2 ;  /* 0x0000002c0d047211 */ /* 0x082fe200078c10ff */
[----:B------:R1:W-:Y:S01]  /*9420*/  @P5 STG.E desc[UR20][R6.64], R26 ;  /* 0x0000001a06005986 */ /* 0x0003e2000c101914 */
[----:B---3--:R-:W-:Y:S01]  /*9430*/  LEA R8, P1, R15, R44, 0x2 ;  /* 0x0000002c0f087211 */ /* 0x008fe200078210ff */
[----:B------:R-:W-:Y:S01]  /*9440*/  IMAD R2, R2, 0x2, R17 ;  /* 0x0000000202027824 */ /* 0x000fe200078e0211 */
[----:B------:R-:W-:Y:S01]  /*9450*/  ISETP.LT.AND P3, PT, R12, UR11, !P0 ;  /* 0x0000000b0c007c0c */ /* 0x000fe2000c761270 */
[----:B------:R1:W-:Y:S01]  /*9460*/  @P4 STG.E desc[UR20][R10.64], R27 ;  /* 0x0000001b0a004986 */ /* 0x0003e2000c101914 */
[----:B------:R-:W-:-:S02]  /*9470*/  LEA.HI.X.SX32 R5, R13, R3, 0x2, P6 ;  /* 0x000000030d057211 */ /* 0x000fc400030f16ff */
[-C--:B------:R-:W-:Y:S02]  /*9480*/  LEA.HI.X.SX32 R9, R15, R3.reuse, 0x2, P1 ;  /* 0x000000030f097211 */ /* 0x080fe400008f16ff */
[-C--:B------:R-:W-:Y:S02]  /*9490*/  LEA R12, P6, R17, R44.reuse, 0x2 ;  /* 0x0000002c110c7211 */ /* 0x080fe400078c10ff */
[----:B------:R-:W-:Y:S02]  /*94a0*/  ISETP.LT.AND P1, PT, R69, UR11, !P0 ;  /* 0x0000000b45007c0c */ /* 0x000fe4000c721270 */
[----:B------:R-:W-:Y:S02]  /*94b0*/  ISETP.LT.AND P0, PT, R0, UR11, !P0 ;  /* 0x0000000b00007c0c */ /* 0x000fe4000c701270 */
[----:B------:R-:W-:Y:S01]  /*94c0*/  LEA.HI.X.SX32 R13, R17, R3, 0x2, P6 ;  /* 0x00000003110d7211 */ /* 0x000fe200030f16ff */
[----:B--2---:R1:W-:Y:S01]  /*94d0*/  @P3 STG.E desc[UR20][R4.64], R20 ;  /* 0x0000001404003986 */ /* 0x0043e2000c101914 */
[----:B------:R-:W-:-:S03]  /*94e0*/  LEA R44, P6, R2, R44, 0x2 ;  /* 0x0000002c022c7211 */ /* 0x000fc600078c10ff */
[----:B------:R1:W-:Y:S01]  /*94f0*/  @P2 STG.E desc[UR20][R8.64], R21 ;  /* 0x0000001508002986 */ /* 0x0003e2000c101914 */
[----:B------:R-:W-:-:S03]  /*9500*/  LEA.HI.X.SX32 R45, R2, R3, 0x2, P6 ;  /* 0x00000003022d7211 */ /* 0x000fc600030f16ff */
[----:B------:R1:W-:Y:S04]  /*9510*/  @P1 STG.E desc[UR20][R12.64], R22 ;  /* 0x000000160c001986 */ /* 0x0003e8000c101914 */
[----:B------:R1:W-:Y:S01]  /*9520*/  @P0 STG.E desc[UR20][R44.64], R23 ;  /* 0x000000172c000986 */ /* 0x0003e2000c101914 */
[----:B------:R-:W-:Y:S06]  /*9530*/  BAR.SYNC.DEFER_BLOCKING 0x0 ;  /* 0x0000000000007b1d */ /* 0x000fec0000010000 */
[----:B------:R-:W-:Y:S05]  /*9540*/  BRA.U UP0, `(.L_x_13) ;  /* 0x0000000100a07547 */ /* 0x000fea000b800000 */
[----:B------:R-:W2:Y:S01]  /*9550*/  S2UR UR5, SR_CgaCtaId ;  /* 0x00000000000579c3 */ /* 0x000ea20000008800 */
[----:B------:R-:W-:Y:S01]  /*9560*/  NOP ;  /* 0x0000000000007918 */ /* 0x000fe20000000000 */
[----:B------:R-:W-:Y:S01]  /*9570*/  UMOV UR4, 0x50 ;  /* 0x0000005000047882 */ /* 0x000fe20000000000 */
[----:B------:R-:W-:Y:S02]  /*9580*/  IMAD.U32 R0, RZ, RZ, UR22 ;  /* 0x00000016ff007e24 */ /* 0x000fe4000f8e00ff */
[----:B------:R-:W-:Y:S02]  /*9590*/  IMAD.MOV.U32 R3, RZ, RZ, 0xf ;  /* 0x0000000fff037424 */ /* 0x000fe400078e00ff */
[----:B-1----:R-:W-:Y:S01]  /*95a0*/  IMAD.MOV.U32 R7, RZ, RZ, 0x1 ;  /* 0x00000001ff077424 */ /* 0x002fe200078e00ff */
[----:B------:R-:W-:-:S04]  /*95b0*/  LOP3.LUT R0, R0, 0xffff, RZ, 0xc0, !PT ;  /* 0x0000ffff00007812 */ /* 0x000fc800078ec0ff */
[----:B------:R-:W-:-:S05]  /*95c0*/  SHF.R.U32.HI R0, RZ, 0x5, R0 ;  /* 0x00000005ff007819 */ /* 0x000fca0000011600 */
[----:B------:R-:W-:Y:S01]  /*95d0*/  VIADD R2, R0, 0x10 ;  /* 0x0000001000027836 */ /* 0x000fe20000000000 */
[----:B------:R-:W-:Y:S01]  /*95e0*/  SHF.L.U32 R0, R3, R0, RZ ;  /* 0x0000000003007219 */ /* 0x000fe200000006ff */
[----:B--2---:R-:W-:-:S03]  /*95f0*/  ULEA UR6, UR5, UR4, 0x18 ;  /* 0x0000000405067291 */ /* 0x004fc6000f8ec0ff */
[----:B------:R-:W-:-:S04]  /*9600*/  SHF.L.U32 R3, R7, R2, RZ ;  /* 0x0000000207037219 */ /* 0x000fc800000006ff */
[----:B------:R-:W-:Y:S02]  /*9610*/  LOP3.LUT R0, R3, R0, RZ, 0xfc, !PT ;  /* 0x0000000003007212 */ /* 0x000fe400078efcff */
[----:B------:R-:W1:Y:S02]  /*9620*/  LDS R5, [UR6] ;  /* 0x00000006ff057984 */ /* 0x000e640008000800 */
[C---:B------:R-:W-:Y:S02]  /*9630*/  LOP3.LUT R2, R0.reuse, 0xffff, RZ, 0xc0, !PT ;  /* 0x0000ffff00027812 */ /* 0x040fe400078ec0ff */
[----:B-1----:R-:W-:-:S04]  /*9640*/  LOP3.LUT R3, R0, 0xffff, R5, 0x80, !PT ;  /* 0x0000ffff00037812 */ /* 0x002fc800078e8005 */
[----:B------:R-:W-:-:S13]  /*9650*/  ISETP.NE.AND P0, PT, R3, R2, PT ;  /* 0x000000020300720c */ /* 0x000fda0003f05270 */
[----:B------:R-:W-:Y:S05]  /*9660*/  @P0 BRA `(.L_x_14) ;  /* 0x0000000000500947 */ /* 0x000fea0003800000 */
[----:B------:R-:W-:Y:S02]  /*9670*/  SHF.R.U32.HI R5, RZ, 0x10, R5 ;  /* 0x00000010ff057819 */ /* 0x000fe40000011605 */
[----:B------:R-:W-:-:S04]  /*9680*/  SHF.R.U32.HI R2, RZ, 0x10, R0 ;  /* 0x00000010ff027819 */ /* 0x000fc80000011600 */
[----:B------:R-:W-:-:S04]  /*9690*/  LOP3.LUT R5, R5, R2, RZ, 0xc0, !PT ;  /* 0x0000000205057212 */ /* 0x000fc800078ec0ff */
[----:B------:R-:W-:-:S13]  /*96a0*/  ISETP.NE.AND P0, PT, R5, R2, PT ;  /* 0x000000020500720c */ /* 0x000fda0003f05270 */
[----:B------:R-:W-:Y:S05]  /*96b0*/  @P0 BRA `(.L_x_15) ;  /* 0x0000000000300947 */ /* 0x000fea0003800000 */
[----:B------:R-:W-:Y:S01]  /*96c0*/  R2UR UR4, R0 ;  /* 0x00000000000472ca */ /* 0x000fe200000e0000 */
[----:B------:R-:W-:Y:S01]  /*96d0*/  VOTEU.ANY UR5, UPT, PT ;  /* 0x0000000000057886 */ /* 0x000fe200038e0100 */
[----:B------:R-:W1:Y:S01]  /*96e0*/  S2R R0, SR_LANEID ;  /* 0x0000000000007919 */ /* 0x000e620000000000 */
[----:B------:R-:W-:-:S10]  /*96f0*/  UFLO.U32 UR5, UR5 ;  /* 0x00000005000572bd */ /* 0x000fd400080e0000 */
[----:B------:R-:W-:-:S06]  /*9700*/  ULOP3.LUT UR4, URZ, UR4, URZ, 0x33, !UPT ;  /* 0x00000004ff047292 */ /* 0x000fcc000f8e33ff */
[----:B------:R-:W-:-:S04]  /*9710*/  IMAD.U32 R2, RZ, RZ, UR4 ;  /* 0x00000004ff027e24 */ /* 0x000fc8000f8e00ff */
[----:B------:R-:W2:Y:S02]  /*9720*/  REDUX UR7, R2 ;  /* 0x00000000020773c4 */ /* 0x000ea40000000000 */
[----:B------:R3:W-:Y:S01]  /*9730*/  UTCATOMSWS.AND URZ, UR4 ;  /* 0x0000000400ff79e3 */ /* 0x0007e20008000000 */
[----:B-1----:R-:W-:Y:S01]  /*9740*/  ISETP.EQ.U32.AND P0, PT, R0, UR5, PT ;  /* 0x0000000500007c0c */ /* 0x002fe2000bf02070 */
[----:B--2---:R-:W-:-:S12]  /*9750*/  IMAD.U32 R0, RZ, RZ, UR7 ;  /* 0x00000007ff007e24 */ /* 0x004fd8000f8e00ff */
[----:B------:R3:W-:Y:S01]  /*9760*/  @P0 ATOMS.AND RZ, [UR6], R0 ;  /* 0x00000000ffff098c */ /* 0x0007e2000a800006 */
[----:B------:R-:W-:Y:S05]  /*9770*/  BRA `(.L_x_13) ;  /* 0x0000000000147947 */ /* 0x000fea0003800000 */
.L_x_15:
[----:B------:R-:W-:-:S07]  /*9780*/  MOV R2, 0x97a0 ;  /* 0x000097a000027802 */ /* 0x000fce0000000f00 */
[----:B------:R-:W-:Y:S05]  /*9790*/  CALL.REL.NOINC `($__internal_0_$__cuda_sm10x_tcgen05_guardrail_trap_col_being_dealloced_not_returned_by_alloc) ;  /* 0x00000000002c7944 */ /* 0x000fea0003c00000 */
[----:B------:R-:W-:Y:S05]  /*97a0*/  BRA `(.L_x_13) ;  /* 0x0000000000087947 */ /* 0x000fea0003800000 */
.L_x_14:
[----:B------:R-:W-:-:S07]  /*97b0*/  MOV R2, 0x97d0 ;  /* 0x000097d000027802 */ /* 0x000fce0000000f00 */
[----:B------:R-:W-:Y:S05]  /*97c0*/  CALL.REL.NOINC `($__internal_2_$__cuda_sm10x_tcgen05_guardrail_trap_unallocated_columns_being_dealloced) ;  /* 0x0000000000387944 */ /* 0x000fea0003c00000 */
.L_x_13:
[----:B------:R-:W-:Y:S01]  /*97d0*/  NOP ;  /* 0x0000000000007918 */ /* 0x000fe20000000000 */
[----:B---3--:R-:W-:Y:S05]  /*97e0*/  EXIT ;  /* 0x000000000000794d */ /* 0x008fea0003800000 */
.L_x_9:
[----:B------:R-:W1:Y:S02]  /*97f0*/  SYNCS.PHASECHK.TRANS64.TRYWAIT P4, [UR13], R10 ;  /* 0x0000000aff0075a7 */ /* 0x000e64000808110d */
[----:B-1----:R-:W-:Y:S05]  /*9800*/  @!P4 BRA `(.L_x_9) ;  /* 0xfffffffc00f8c947 */ /* 0x002fea000383ffff */
[----:B------:R-:W-:Y:S05]  /*9810*/  BRA `(.L_x_16) ;  /* 0xffffffcc00387947 */ /* 0x000fea000383ffff */
.L_x_12:
[----:B------:R-:W1:Y:S02]  /*9820*/  SYNCS.PHASECHK.TRANS64.TRYWAIT P1, [UR12], R4 ;  /* 0x00000004ff0075a7 */ /* 0x000e64000802110c */
[----:B-1----:R-:W-:Y:S05]  /*9830*/  @!P1 BRA `(.L_x_12) ;  /* 0xfffffffc00f89947 */ /* 0x002fea000383ffff */
[----:B------:R-:W-:Y:S05]  /*9840*/  BRA `(.L_x_11) ;  /* 0xffffffdc002c7947 */ /* 0x000fea000383ffff */
        .weak           $__internal_0_$__cuda_sm10x_tcgen05_guardrail_trap_col_being_dealloced_not_returned_by_alloc
        .type           $__internal_0_$__cuda_sm10x_tcgen05_guardrail_trap_col_being_dealloced_not_returned_by_alloc,@function
        .size           $__internal_0_$__cuda_sm10x_tcgen05_guardrail_trap_col_being_dealloced_not_returned_by_alloc,($__internal_1_$__cuda_sm10x_tcgen05_guardrail_trap_phase_invalid_during_alloc - $__internal_0_$__cuda_sm10x_tcgen05_guardrail_trap_col_being_dealloced_not_returned_by_alloc)
$__internal_0_$__cuda_sm10x_tcgen05_guardrail_trap_col_being_dealloced_not_returned_by_alloc:
[----:B------:R-:W-:Y:S05]  /*9850*/  BPT.TRAP 0x1 ;  /* 0x000000040000795c */ /* 0x000fea0000300000 */
[----:B------:R-:W-:-:S04]  /*9860*/  IMAD.MOV.U32 R3, RZ, RZ, 0x0 ;  /* 0x00000000ff037424 */ /* 0x000fc800078e00ff */
[----:B------:R-:W-:Y:S05]  /*9870*/  RET.REL.NODEC R2 `(matmul_kernel) ;  /* 0xffffff6402e07950 */ /* 0x000fea0003c3ffff */
        .weak           $__internal_1_$__cuda_sm10x_tcgen05_guardrail_trap_phase_invalid_during_alloc
        .type           $__internal_1_$__cuda_sm10x_tcgen05_guardrail_trap_phase_invalid_during_alloc,@function
        .size           $__internal_1_$__cuda_sm10x_tcgen05_guardrail_trap_phase_invalid_during_alloc,($__internal_2_$__cuda_sm10x_tcgen05_guardrail_trap_unallocated_columns_being_dealloced - $__internal_1_$__cuda_sm10x_tcgen05_guardrail_trap_phase_invalid_during_alloc)
$__internal_1_$__cuda_sm10x_tcgen05_guardrail_trap_phase_invalid_during_alloc:
[----:B------:R-:W-:Y:S05]  /*9880*/  BPT.TRAP 0x1 ;  /* 0x000000040000795c */ /* 0x000fea0000300000 */
[----:B------:R-:W-:-:S04]  /*9890*/  IMAD.MOV.U32 R3, RZ, RZ, 0x0 ;  /* 0x00000000ff037424 */ /* 0x000fc800078e00ff */
[----:B------:R-:W-:Y:S05]  /*98a0*/  RET.REL.NODEC R2 `(matmul_kernel) ;  /* 0xffffff6402d47950 */ /* 0x000fea0003c3ffff */
        .weak           $__internal_2_$__cuda_sm10x_tcgen05_guardrail_trap_unallocated_columns_being_dealloced
        .type           $__internal_2_$__cuda_sm10x_tcgen05_guardrail_trap_unallocated_columns_being_dealloced,@function
        .size           $__internal_2_$__cuda_sm10x_tcgen05_guardrail_trap_unallocated_columns_being_dealloced,(.L_x_20 - $__internal_2_$__cuda_sm10x_tcgen05_guardrail_trap_unallocated_columns_being_dealloced)
$__internal_2_$__cuda_sm10x_tcgen05_guardrail_trap_unallocated_columns_being_dealloced:
[----:B------:R-:W-:Y:S05]  /*98b0*/  BPT.TRAP 0x1 ;  /* 0x000000040000795c */ /* 0x000fea0000300000 */
[----:B------:R-:W-:-:S04]  /*98c0*/  IMAD.MOV.U32 R3, RZ, RZ, 0x0 ;  /* 0x00000000ff037424 */ /* 0x000fc800078e00ff */
[----:B------:R-:W-:Y:S05]  /*98d0*/  RET.REL.NODEC R2 `(matmul_kernel) ;  /* 0xffffff6402c87950 */ /* 0x000fea0003c3ffff */
.L_x_17:
[----:B------:R-:W-:-:S00]  /*98e0*/  BRA `(.L_x_17) ;  /* 0xfffffffc00fc7947 */ /* 0x000fc0000383ffff */
[----:B------:R-:W-:-:S00]  /*98f0*/  NOP ;  /* 0x0000000000007918 */ /* 0x000fc00000000000 */
        /* <DEDUP_REMOVED lines=8> */
.L_x_20:


//--------------------- .nv.shared.matmul_kernel  --------------------------
	.section	.nv.shared.matmul_kernel,"aw",@nobits
	.sectionflags	@""
	.align	16
	.zero		1024


//--------------------- .nv.shared.reserved.0     --------------------------
	.section	.nv.shared.reserved.0,"aw",@nobits
	.align	8
	.weak		__nv_reservedSMEM_offset_0_alias
	.size		__nv_reservedSMEM_offset_0_alias, 0, 64
	.other		__nv_reservedSMEM_offset_0_alias,@"STO_CUDA_RESERVED_SHARED STV_DEFAULT"
__nv_reservedSMEM_offset_0_alias:
	.zero		0
.nv.shared.reserved.0:
	.zero		64
	.weak		__nv_reservedSMEM_allocation_phase
	.type		__nv_reservedSMEM_allocation_phase,@object
	.size		__nv_reservedSMEM_allocation_phase,(.L_0 - __nv_reservedSMEM_allocation_phase)
__nv_reservedSMEM_allocation_phase:
	.zero		1
.L_0:
	.zero		7
	.weak		__nv_reservedSMEM_devtool_atexit_pc
	.type		__nv_reservedSMEM_devtool_atexit_pc,@object
	.size		__nv_reservedSMEM_devtool_atexit_pc,(__nv_reservedSMEM_allocation_mask - __nv_reservedSMEM_devtool_atexit_pc)
__nv_reservedSMEM_devtool_atexit_pc:
	.zero		8
	.weak		__nv_reservedSMEM_allocation_mask
	.type		__nv_reservedSMEM_allocation_mask,@object
	.size		__nv_reservedSMEM_allocation_mask,(.L_2 - __nv_reservedSMEM_allocation_mask)
__nv_reservedSMEM_allocation_mask:
	.zero		4
.L_2:


//--------------------- .nv.constant0.matmul_kernel --------------------------
	.section	.nv.constant0.matmul_kernel,"a",@progbits
	.sectionflags	@""
	.align	4
.nv.constant0.matmul_kernel:
	.zero		976


//--------------------- SYMBOLS --------------------------

	.type		.nv.reservedSmem.offset0,@object
	.size		.nv.reservedSmem.offset0,0x4
	.type		.nv.reservedSmem.cap,@object
	.size		.nv.reservedSmem.cap,0x4
